//
// Generated by NVIDIA NVVM Compiler
//
// Compiler Build ID: CL-36424714
// Cuda compilation tools, release 13.0, V13.0.88
// Based on NVVM 20.0.0
//

.version 9.0
.target sm_100
.address_size 64

	// .globl	_Z15kernelWelford2BPfS_ii
.global .align 1 .b8 _ZN34_INTERNAL_fe55e6a8_4_k_cu_d66713c84cuda3std3__45__cpo5beginE[1];
.global .align 1 .b8 _ZN34_INTERNAL_fe55e6a8_4_k_cu_d66713c84cuda3std3__45__cpo3endE[1];
.global .align 1 .b8 _ZN34_INTERNAL_fe55e6a8_4_k_cu_d66713c84cuda3std3__45__cpo6cbeginE[1];
.global .align 1 .b8 _ZN34_INTERNAL_fe55e6a8_4_k_cu_d66713c84cuda3std3__45__cpo4cendE[1];
.global .align 1 .b8 _ZN34_INTERNAL_fe55e6a8_4_k_cu_d66713c84cuda3std3__45__cpo6rbeginE[1];
.global .align 1 .b8 _ZN34_INTERNAL_fe55e6a8_4_k_cu_d66713c84cuda3std3__45__cpo4rendE[1];
.global .align 1 .b8 _ZN34_INTERNAL_fe55e6a8_4_k_cu_d66713c84cuda3std3__45__cpo7crbeginE[1];
.global .align 1 .b8 _ZN34_INTERNAL_fe55e6a8_4_k_cu_d66713c84cuda3std3__45__cpo5crendE[1];
.global .align 1 .b8 _ZN34_INTERNAL_fe55e6a8_4_k_cu_d66713c84cuda3std3__436_GLOBAL__N__fe55e6a8_4_k_cu_d66713c86ignoreE[1];
.global .align 1 .b8 _ZN34_INTERNAL_fe55e6a8_4_k_cu_d66713c84cuda3std3__419piecewise_constructE[1];
.global .align 1 .b8 _ZN34_INTERNAL_fe55e6a8_4_k_cu_d66713c84cuda3std3__48in_placeE[1];
.global .align 1 .b8 _ZN34_INTERNAL_fe55e6a8_4_k_cu_d66713c84cuda3std3__420unreachable_sentinelE[1];
.global .align 1 .b8 _ZN34_INTERNAL_fe55e6a8_4_k_cu_d66713c84cuda3std3__47nulloptE[1];
.global .align 1 .b8 _ZN34_INTERNAL_fe55e6a8_4_k_cu_d66713c84cuda3std3__48unexpectE[1];
.global .align 1 .b8 _ZN34_INTERNAL_fe55e6a8_4_k_cu_d66713c84cuda3std6ranges3__45__cpo4swapE[1];
.global .align 1 .b8 _ZN34_INTERNAL_fe55e6a8_4_k_cu_d66713c84cuda3std6ranges3__45__cpo9iter_moveE[1];
.global .align 1 .b8 _ZN34_INTERNAL_fe55e6a8_4_k_cu_d66713c84cuda3std6ranges3__45__cpo5beginE[1];
.global .align 1 .b8 _ZN34_INTERNAL_fe55e6a8_4_k_cu_d66713c84cuda3std6ranges3__45__cpo3endE[1];
.global .align 1 .b8 _ZN34_INTERNAL_fe55e6a8_4_k_cu_d66713c84cuda3std6ranges3__45__cpo6cbeginE[1];
.global .align 1 .b8 _ZN34_INTERNAL_fe55e6a8_4_k_cu_d66713c84cuda3std6ranges3__45__cpo4cendE[1];
.global .align 1 .b8 _ZN34_INTERNAL_fe55e6a8_4_k_cu_d66713c84cuda3std6ranges3__45__cpo7advanceE[1];
.global .align 1 .b8 _ZN34_INTERNAL_fe55e6a8_4_k_cu_d66713c84cuda3std6ranges3__45__cpo9iter_swapE[1];
.global .align 1 .b8 _ZN34_INTERNAL_fe55e6a8_4_k_cu_d66713c84cuda3std6ranges3__45__cpo4nextE[1];
.global .align 1 .b8 _ZN34_INTERNAL_fe55e6a8_4_k_cu_d66713c84cuda3std6ranges3__45__cpo4prevE[1];
.global .align 1 .b8 _ZN34_INTERNAL_fe55e6a8_4_k_cu_d66713c84cuda3std6ranges3__45__cpo4dataE[1];
.global .align 1 .b8 _ZN34_INTERNAL_fe55e6a8_4_k_cu_d66713c84cuda3std6ranges3__45__cpo5cdataE[1];
.global .align 1 .b8 _ZN34_INTERNAL_fe55e6a8_4_k_cu_d66713c84cuda3std6ranges3__45__cpo4sizeE[1];
.global .align 1 .b8 _ZN34_INTERNAL_fe55e6a8_4_k_cu_d66713c84cuda3std6ranges3__45__cpo5ssizeE[1];
.global .align 1 .b8 _ZN34_INTERNAL_fe55e6a8_4_k_cu_d66713c84cuda3std6ranges3__45__cpo8distanceE[1];
.global .align 1 .b8 _ZN34_INTERNAL_fe55e6a8_4_k_cu_d66713c86thrust24THRUST_300001_SM_1000_NS6system6detail10sequential3seqE[1];
.global .align 1 .b8 _ZN34_INTERNAL_fe55e6a8_4_k_cu_d66713c86thrust24THRUST_300001_SM_1000_NS12placeholders2_1E[1];
.global .align 1 .b8 _ZN34_INTERNAL_fe55e6a8_4_k_cu_d66713c86thrust24THRUST_300001_SM_1000_NS12placeholders2_2E[1];
.global .align 1 .b8 _ZN34_INTERNAL_fe55e6a8_4_k_cu_d66713c86thrust24THRUST_300001_SM_1000_NS12placeholders2_3E[1];
.global .align 1 .b8 _ZN34_INTERNAL_fe55e6a8_4_k_cu_d66713c86thrust24THRUST_300001_SM_1000_NS12placeholders2_4E[1];
.global .align 1 .b8 _ZN34_INTERNAL_fe55e6a8_4_k_cu_d66713c86thrust24THRUST_300001_SM_1000_NS12placeholders2_5E[1];
.global .align 1 .b8 _ZN34_INTERNAL_fe55e6a8_4_k_cu_d66713c86thrust24THRUST_300001_SM_1000_NS12placeholders2_6E[1];
.global .align 1 .b8 _ZN34_INTERNAL_fe55e6a8_4_k_cu_d66713c86thrust24THRUST_300001_SM_1000_NS12placeholders2_7E[1];
.global .align 1 .b8 _ZN34_INTERNAL_fe55e6a8_4_k_cu_d66713c86thrust24THRUST_300001_SM_1000_NS12placeholders2_8E[1];
.global .align 1 .b8 _ZN34_INTERNAL_fe55e6a8_4_k_cu_d66713c86thrust24THRUST_300001_SM_1000_NS12placeholders2_9E[1];
.global .align 1 .b8 _ZN34_INTERNAL_fe55e6a8_4_k_cu_d66713c86thrust24THRUST_300001_SM_1000_NS12placeholders3_10E[1];
.extern .shared .align 16 .b8 sdata[];

.visible .entry _Z15kernelWelford2BPfS_ii(
	.param .u64 .ptr .align 1 _Z15kernelWelford2BPfS_ii_param_0,
	.param .u64 .ptr .align 1 _Z15kernelWelford2BPfS_ii_param_1,
	.param .u32 _Z15kernelWelford2BPfS_ii_param_2,
	.param .u32 _Z15kernelWelford2BPfS_ii_param_3
)
{
	.reg .pred 	%p<5>;
	.reg .b32 	%r<28>;
	.reg .b32 	%f<28>;
	.reg .b64 	%rd<13>;

	ld.param.u64 	%rd2, [_Z15kernelWelford2BPfS_ii_param_0];
	ld.param.u64 	%rd1, [_Z15kernelWelford2BPfS_ii_param_1];
	ld.param.u32 	%r15, [_Z15kernelWelford2BPfS_ii_param_2];
	ld.param.u32 	%r25, [_Z15kernelWelford2BPfS_ii_param_3];
	cvta.to.global.u64 	%rd3, %rd2;
	mov.u32 	%r26, %ntid.x;
	mov.u32 	%r2, %tid.x;
	mov.u32 	%r3, %ctaid.x;
	mad.lo.s32 	%r16, %r3, %r26, %r2;
	mul.wide.s32 	%rd4, %r16, 4;
	add.s64 	%rd5, %rd3, %rd4;
	ld.global.f32 	%f11, [%rd5];
	shl.b32 	%r17, %r2, 2;
	mov.u32 	%r18, sdata;
	add.s32 	%r4, %r18, %r17;
	st.shared.f32 	[%r4], %f11;
	mul.wide.s32 	%rd6, %r15, 4;
	add.s64 	%rd7, %rd5, %rd6;
	ld.global.f32 	%f12, [%rd7];
	shl.b32 	%r5, %r26, 2;
	add.s32 	%r6, %r4, %r5;
	st.shared.f32 	[%r6], %f12;
	bar.sync 	0;
	ld.shared.f32 	%f24, [%r4];
	setp.lt.u32 	%p1, %r26, 2;
	@%p1 bra 	$L__BB0_5;
	shr.u32 	%r27, %r26, 1;
$L__BB0_2:
	setp.ge.u32 	%p2, %r2, %r27;
	@%p2 bra 	$L__BB0_4;
	shl.b32 	%r19, %r27, 2;
	add.s32 	%r20, %r4, %r19;
	ld.shared.f32 	%f14, [%r20];
	ld.shared.f32 	%f15, [%r6];
	add.s32 	%r21, %r20, %r5;
	ld.shared.f32 	%f16, [%r21];
	sub.f32 	%f17, %f15, %f16;
	add.f32 	%f18, %f24, %f14;
	mul.f32 	%f19, %f17, %f17;
	shl.b32 	%r22, %r25, 1;
	cvt.rn.f32.s32 	%f20, %r22;
	div.rn.f32 	%f21, %f19, %f20;
	add.f32 	%f24, %f18, %f21;
	st.shared.f32 	[%r4], %f24;
	add.f32 	%f25, %f15, %f16;
	st.shared.f32 	[%r6], %f25;
$L__BB0_4:
	shl.b32 	%r25, %r25, 1;
	shr.u32 	%r12, %r26, 1;
	shr.u32 	%r27, %r26, 2;
	bar.sync 	0;
	setp.gt.u32 	%p3, %r26, 3;
	mov.u32 	%r26, %r12;
	@%p3 bra 	$L__BB0_2;
$L__BB0_5:
	setp.ne.s32 	%p4, %r2, 0;
	@%p4 bra 	$L__BB0_7;
	cvta.to.global.u64 	%rd8, %rd1;
	mov.u32 	%r23, %nctaid.x;
	add.s32 	%r24, %r3, %r23;
	mul.wide.u32 	%rd9, %r24, 4;
	add.s64 	%rd10, %rd8, %rd9;
	st.global.f32 	[%rd10], %f25;
	mul.wide.u32 	%rd11, %r3, 4;
	add.s64 	%rd12, %rd8, %rd11;
	st.global.f32 	[%rd12], %f24;
$L__BB0_7:
	ret;

}
	// .globl	_Z14kernelWelford2PfS_i
.visible .entry _Z14kernelWelford2PfS_i(
	.param .u64 .ptr .align 1 _Z14kernelWelford2PfS_i_param_0,
	.param .u64 .ptr .align 1 _Z14kernelWelford2PfS_i_param_1,
	.param .u32 _Z14kernelWelford2PfS_i_param_2
)
{
	.reg .pred 	%p<4>;
	.reg .b32 	%r<35>;
	.reg .b32 	%f<25>;
	.reg .b64 	%rd<13>;

	ld.param.u64 	%rd2, [_Z14kernelWelford2PfS_i_param_0];
	ld.param.u64 	%rd1, [_Z14kernelWelford2PfS_i_param_1];
	cvta.to.global.u64 	%rd3, %rd2;
	mov.u32 	%r1, %ntid.x;
	shl.b32 	%r31, %r1, 1;
	mov.u32 	%r3, %tid.x;
	mov.u32 	%r4, %ctaid.x;
	mad.lo.s32 	%r17, %r31, %r4, %r3;
	mul.wide.s32 	%rd4, %r17, 4;
	add.s64 	%rd5, %rd3, %rd4;
	ld.global.f32 	%f11, [%rd5];
	shl.b32 	%r18, %r3, 2;
	mov.u32 	%r19, sdata;
	add.s32 	%r5, %r19, %r18;
	st.shared.f32 	[%r5], %f11;
	shl.b32 	%r20, %r1, 2;
	cvt.u64.u32 	%rd6, %r20;
	add.s64 	%rd7, %rd5, %rd6;
	ld.global.f32 	%f12, [%rd7];
	add.s32 	%r6, %r5, %r20;
	st.shared.f32 	[%r6], %f12;
	bar.sync 	0;
	mov.b32 	%r34, 0;
	mov.b32 	%r30, 1;
	mov.f32 	%f21, 0f00000000;
	mov.f32 	%f23, %f21;
	mov.u32 	%r32, %r1;
$L__BB1_1:
	setp.ge.u32 	%p1, %r3, %r32;
	@%p1 bra 	$L__BB1_3;
	shl.b32 	%r21, %r34, 2;
	add.s32 	%r22, %r5, %r21;
	ld.shared.f32 	%f13, [%r22];
	shl.b32 	%r23, %r32, 2;
	add.s32 	%r24, %r22, %r23;
	ld.shared.f32 	%f14, [%r24];
	sub.f32 	%f15, %f13, %f14;
	add.f32 	%f16, %f23, %f21;
	mul.f32 	%f17, %f15, %f15;
	shl.b32 	%r25, %r30, 1;
	cvt.rn.f32.u32 	%f18, %r25;
	div.rn.f32 	%f19, %f17, %f18;
	add.f32 	%f23, %f16, %f19;
	st.shared.f32 	[%r5], %f23;
	add.f32 	%f24, %f13, %f14;
	st.shared.f32 	[%r6], %f24;
	mov.u32 	%r34, %r1;
$L__BB1_3:
	shl.b32 	%r30, %r30, 1;
	shr.u32 	%r13, %r31, 1;
	shr.u32 	%r32, %r31, 2;
	bar.sync 	0;
	and.b32  	%r26, %r31, 4092;
	add.s32 	%r27, %r5, %r26;
	ld.shared.f32 	%f21, [%r27];
	setp.gt.u32 	%p2, %r31, 1;
	mov.u32 	%r31, %r13;
	@%p2 bra 	$L__BB1_1;
	setp.ne.s32 	%p3, %r3, 0;
	@%p3 bra 	$L__BB1_6;
	cvta.to.global.u64 	%rd8, %rd1;
	mov.u32 	%r28, %nctaid.x;
	add.s32 	%r29, %r4, %r28;
	mul.wide.u32 	%rd9, %r29, 4;
	add.s64 	%rd10, %rd8, %rd9;
	st.global.f32 	[%rd10], %f24;
	mul.wide.u32 	%rd11, %r4, 4;
	add.s64 	%rd12, %rd8, %rd11;
	st.global.f32 	[%rd12], %f23;
$L__BB1_6:
	ret;

}
	// .globl	_Z13kernelWelfordPfS_i
.visible .entry _Z13kernelWelfordPfS_i(
	.param .u64 .ptr .align 1 _Z13kernelWelfordPfS_i_param_0,
	.param .u64 .ptr .align 1 _Z13kernelWelfordPfS_i_param_1,
	.param .u32 _Z13kernelWelfordPfS_i_param_2
)
{
	.reg .pred 	%p<4>;
	.reg .b32 	%r<28>;
	.reg .b32 	%f<23>;
	.reg .b64 	%rd<19>;

	ld.param.u64 	%rd4, [_Z13kernelWelfordPfS_i_param_0];
	ld.param.u64 	%rd3, [_Z13kernelWelfordPfS_i_param_1];
	cvta.to.global.u64 	%rd5, %rd4;
	mov.u32 	%r1, %ntid.x;
	shl.b32 	%r24, %r1, 1;
	mov.u32 	%r3, %ctaid.x;
	mov.u32 	%r4, %tid.x;
	mad.lo.s32 	%r15, %r24, %r3, %r4;
	mul.wide.s32 	%rd6, %r15, 4;
	add.s64 	%rd1, %rd5, %rd6;
	shl.b32 	%r16, %r1, 2;
	cvt.u64.u32 	%rd7, %r16;
	add.s64 	%rd2, %rd1, %rd7;
	mov.b32 	%r27, 0;
	mov.b32 	%r23, 1;
	mov.f32 	%f19, 0f00000000;
	mov.f32 	%f21, %f19;
	mov.u32 	%r25, %r1;
$L__BB2_1:
	setp.ge.u32 	%p1, %r4, %r25;
	@%p1 bra 	$L__BB2_3;
	shl.b32 	%r17, %r27, 2;
	cvt.u64.u32 	%rd8, %r17;
	add.s64 	%rd9, %rd1, %rd8;
	ld.global.f32 	%f11, [%rd9];
	shl.b32 	%r18, %r25, 2;
	cvt.u64.u32 	%rd10, %r18;
	add.s64 	%rd11, %rd9, %rd10;
	ld.global.f32 	%f12, [%rd11];
	sub.f32 	%f13, %f11, %f12;
	add.f32 	%f14, %f21, %f19;
	mul.f32 	%f15, %f13, %f13;
	shl.b32 	%r19, %r23, 1;
	cvt.rn.f32.u32 	%f16, %r19;
	div.rn.f32 	%f17, %f15, %f16;
	add.f32 	%f21, %f14, %f17;
	st.global.f32 	[%rd1], %f21;
	add.f32 	%f22, %f11, %f12;
	st.global.f32 	[%rd2], %f22;
	mov.u32 	%r27, %r1;
$L__BB2_3:
	shl.b32 	%r23, %r23, 1;
	shr.u32 	%r11, %r24, 1;
	shr.u32 	%r25, %r24, 2;
	bar.sync 	0;
	and.b32  	%r20, %r24, 4092;
	cvt.u64.u32 	%rd12, %r20;
	add.s64 	%rd13, %rd1, %rd12;
	ld.global.f32 	%f19, [%rd13];
	setp.gt.u32 	%p2, %r24, 1;
	mov.u32 	%r24, %r11;
	@%p2 bra 	$L__BB2_1;
	setp.ne.s32 	%p3, %r4, 0;
	@%p3 bra 	$L__BB2_6;
	cvta.to.global.u64 	%rd14, %rd3;
	mov.u32 	%r21, %nctaid.x;
	add.s32 	%r22, %r3, %r21;
	mul.wide.u32 	%rd15, %r22, 4;
	add.s64 	%rd16, %rd14, %rd15;
	st.global.f32 	[%rd16], %f22;
	mul.wide.u32 	%rd17, %r3, 4;
	add.s64 	%rd18, %rd14, %rd17;
	st.global.f32 	[%rd18], %f21;
$L__BB2_6:
	ret;

}
	// .globl	_ZN3cub18CUB_300001_SM_10006detail11EmptyKernelIvEEvv
.visible .entry _ZN3cub18CUB_300001_SM_10006detail11EmptyKernelIvEEvv()
{


	ret;

}


// ===== COMPILED SASS (sm_100) =====

	.target	sm_100

	.elftype	@"ET_EXEC"


//--------------------- .note.nv.tkinfo           --------------------------
	.section	.note.nv.tkinfo,"",@"SHT_NOTE"
	.sectionflags	@"SHF_NOTE_NV_TKINFO"
	.tkinfo
        /*0018*/ 	.word	0x00000002
        /*0030*/ 	.string	""
        /*0030*/ 	.string	"ptxas"
        /*0030*/ 	.string	"Cuda compilation tools, release 13.0, V13.0.88"
        /*0030*/ 	.string	"Build cuda_13.0.r13.0/compiler.36424714_0"
        /*0030*/ 	.string	"-arch sm_100 -m 64 "



//--------------------- .note.nv.cuinfo           --------------------------
	.section	.note.nv.cuinfo,"",@"SHT_NOTE"
	.sectionflags	@"SHF_NOTE_NV_CUINFO"
        /*0018*/ 	.short	0x0002
        /*001a*/ 	.short	0x0064
        /*001c*/ 	.short	0x0082
	.zero		2


//--------------------- .nv.info                  --------------------------
	.section	.nv.info,"",@"SHT_CUDA_INFO"
	.align	4


	//----- nvinfo : EIATTR_REGCOUNT
	.align		4
        /*0000*/ 	.byte	0x04, 0x2f
        /*0002*/ 	.short	(.L_41 - .L_40)
	.align		4
.L_40:
        /*0004*/ 	.word	index@(_Z15kernelWelford2BPfS_ii)
        /*0008*/ 	.word	0x00000016


	//----- nvinfo : EIATTR_FRAME_SIZE
	.align		4
.L_41:
        /*000c*/ 	.byte	0x04, 0x11
        /*000e*/ 	.short	(.L_43 - .L_42)
	.align		4
.L_42:
        /*0010*/ 	.word	index@($__internal_2_$__cuda_sm3x_div_rn_noftz_f32_slowpath)
        /*0014*/ 	.word	0x00000000


	//----- nvinfo : EIATTR_FRAME_SIZE
	.align		4
.L_43:
        /*0018*/ 	.byte	0x04, 0x11
        /*001a*/ 	.short	(.L_45 - .L_44)
	.align		4
.L_44:
        /*001c*/ 	.word	index@(_Z15kernelWelford2BPfS_ii)
        /*0020*/ 	.word	0x00000000


	//----- nvinfo : EIATTR_REGCOUNT
	.align		4
.L_45:
        /*0024*/ 	.byte	0x04, 0x2f
        /*0026*/ 	.short	(.L_47 - .L_46)
	.align		4
.L_46:
        /*0028*/ 	.word	index@(_Z14kernelWelford2PfS_i)
        /*002c*/ 	.word	0x00000016


	//----- nvinfo : EIATTR_FRAME_SIZE
	.align		4
.L_47:
        /*0030*/ 	.byte	0x04, 0x11
        /*0032*/ 	.short	(.L_49 - .L_48)
	.align		4
.L_48:
        /*0034*/ 	.word	index@($__internal_1_$__cuda_sm3x_div_rn_noftz_f32_slowpath)
        /*0038*/ 	.word	0x00000000


	//----- nvinfo : EIATTR_FRAME_SIZE
	.align		4
.L_49:
        /*003c*/ 	.byte	0x04, 0x11
        /*003e*/ 	.short	(.L_51 - .L_50)
	.align		4
.L_50:
        /*0040*/ 	.word	index@(_Z14kernelWelford2PfS_i)
        /*0044*/ 	.word	0x00000000


	//----- nvinfo : EIATTR_REGCOUNT
	.align		4
.L_51:
        /*0048*/ 	.byte	0x04, 0x2f
        /*004a*/ 	.short	(.L_53 - .L_52)
	.align		4
.L_52:
        /*004c*/ 	.word	index@(_Z13kernelWelfordPfS_i)
        /*0050*/ 	.word	0x00000018


	//----- nvinfo : EIATTR_FRAME_SIZE
	.align		4
.L_53:
        /*0054*/ 	.byte	0x04, 0x11
        /*0056*/ 	.short	(.L_55 - .L_54)
	.align		4
.L_54:
        /*0058*/ 	.word	index@($__internal_0_$__cuda_sm3x_div_rn_noftz_f32_slowpath)
        /*005c*/ 	.word	0x00000000


	//----- nvinfo : EIATTR_FRAME_SIZE
	.align		4
.L_55:
        /*0060*/ 	.byte	0x04, 0x11
        /*0062*/ 	.short	(.L_57 - .L_56)
	.align		4
.L_56:
        /*0064*/ 	.word	index@(_Z13kernelWelfordPfS_i)
        /*0068*/ 	.word	0x00000000


	//----- nvinfo : EIATTR_REGCOUNT
	.align		4
.L_57:
        /*006c*/ 	.byte	0x04, 0x2f
        /*006e*/ 	.short	(.L_59 - .L_58)
	.align		4
.L_58:
        /*0070*/ 	.word	index@(_ZN3cub18CUB_300001_SM_10006detail11EmptyKernelIvEEvv)
        /*0074*/ 	.word	0x00000004


	//----- nvinfo : EIATTR_FRAME_SIZE
	.align		4
.L_59:
        /*0078*/ 	.byte	0x04, 0x11
        /*007a*/ 	.short	(.L_61 - .L_60)
	.align		4
.L_60:
        /*007c*/ 	.word	index@(_ZN3cub18CUB_300001_SM_10006detail11EmptyKernelIvEEvv)
        /*0080*/ 	.word	0x00000000


	//----- nvinfo : EIATTR_MIN_STACK_SIZE
	.align		4
.L_61:
        /*0084*/ 	.byte	0x04, 0x12
        /*0086*/ 	.short	(.L_63 - .L_62)
	.align		4
.L_62:
        /*0088*/ 	.word	index@(_ZN3cub18CUB_300001_SM_10006detail11EmptyKernelIvEEvv)
        /*008c*/ 	.word	0x00000000


	//----- nvinfo : EIATTR_MIN_STACK_SIZE
	.align		4
.L_63:
        /*0090*/ 	.byte	0x04, 0x12
        /*0092*/ 	.short	(.L_65 - .L_64)
	.align		4
.L_64:
        /*0094*/ 	.word	index@(_Z13kernelWelfordPfS_i)
        /*0098*/ 	.word	0x00000000


	//----- nvinfo : EIATTR_MIN_STACK_SIZE
	.align		4
.L_65:
        /*009c*/ 	.byte	0x04, 0x12
        /*009e*/ 	.short	(.L_67 - .L_66)
	.align		4
.L_66:
        /*00a0*/ 	.word	index@(_Z14kernelWelford2PfS_i)
        /*00a4*/ 	.word	0x00000000


	//----- nvinfo : EIATTR_MIN_STACK_SIZE
	.align		4
.L_67:
        /*00a8*/ 	.byte	0x04, 0x12
        /*00aa*/ 	.short	(.L_69 - .L_68)
	.align		4
.L_68:
        /*00ac*/ 	.word	index@(_Z15kernelWelford2BPfS_ii)
        /*00b0*/ 	.word	0x00000000
.L_69:


//--------------------- .nv.compat                --------------------------
	.section	.nv.compat,"",@"SHT_CUDA_COMPAT_INFO"
	.align	4
        /*0000*/ 	.byte	0x02, 0x09, 0x00, 0x00, 0x02, 0x02, 0x01, 0x00, 0x02, 0x05, 0x05, 0x00, 0x03, 0x07, 0x01, 0x01
        /*0010*/ 	.byte	0x02, 0x03, 0x00, 0x00, 0x02, 0x06, 0x01, 0x00, 0x04, 0x0b, 0x08, 0x00, 0x01, 0x00, 0x00, 0x00
        /*0020*/ 	.byte	0x00, 0x00, 0x00, 0x00


//--------------------- .nv.info._ZN3cub18CUB_300001_SM_10006detail11EmptyKernelIvEEvv --------------------------
	.section	.nv.info._ZN3cub18CUB_300001_SM_10006detail11EmptyKernelIvEEvv,"",@"SHT_CUDA_INFO"
	.sectionflags	@""
	.align	4


	//----- nvinfo : EIATTR_CUDA_API_VERSION
	.align		4
        /*0000*/ 	.byte	0x04, 0x37
        /*0002*/ 	.short	(.L_71 - .L_70)
.L_70:
        /*0004*/ 	.word	0x00000082


	//----- nvinfo : EIATTR_SPARSE_MMA_MASK
	.align		4
.L_71:
        /*0008*/ 	.byte	0x03, 0x50
        /*000a*/ 	.short	0x0000


	//----- nvinfo : EIATTR_MAXREG_COUNT
	.align		4
        /*000c*/ 	.byte	0x03, 0x1b
        /*000e*/ 	.short	0x00ff


	//----- nvinfo : EIATTR_MERCURY_ISA_VERSION
	.align		4
        /*0010*/ 	.byte	0x03, 0x5f
        /*0012*/ 	.short	0x0101


	//----- nvinfo : EIATTR_VRC_CTA_INIT_COUNT
	.align		4
        /*0014*/ 	.byte	0x02, 0x4a
	.zero		1
	.zero		1


	//----- nvinfo : EIATTR_EXIT_INSTR_OFFSETS
	.align		4
        /*0018*/ 	.byte	0x04, 0x1c
        /*001a*/ 	.short	(.L_73 - .L_72)


	//   ....[0]....
.L_72:
        /*001c*/ 	.word	0x00000010


	//----- nvinfo : EIATTR_SW_WAR
	.align		4
.L_73:
        /*0020*/ 	.byte	0x04, 0x36
        /*0022*/ 	.short	(.L_75 - .L_74)
.L_74:
        /*0024*/ 	.word	0x00000008
.L_75:


//--------------------- .nv.info._Z13kernelWelfordPfS_i --------------------------
	.section	.nv.info._Z13kernelWelfordPfS_i,"",@"SHT_CUDA_INFO"
	.sectionflags	@""
	.align	4


	//----- nvinfo : EIATTR_CUDA_API_VERSION
	.align		4
        /*0000*/ 	.byte	0x04, 0x37
        /*0002*/ 	.short	(.L_77 - .L_76)
.L_76:
        /*0004*/ 	.word	0x00000082


	//----- nvinfo : EIATTR_KPARAM_INFO
	.align		4
.L_77:
        /*0008*/ 	.byte	0x04, 0x17
        /*000a*/ 	.short	(.L_79 - .L_78)
.L_78:
        /*000c*/ 	.word	0x00000000
        /*0010*/ 	.short	0x0002
        /*0012*/ 	.short	0x0010
        /*0014*/ 	.byte	0x00, 0xf0, 0x11, 0x00


	//----- nvinfo : EIATTR_KPARAM_INFO
	.align		4
.L_79:
        /*0018*/ 	.byte	0x04, 0x17
        /*001a*/ 	.short	(.L_81 - .L_80)
.L_80:
        /*001c*/ 	.word	0x00000000
        /*0020*/ 	.short	0x0001
        /*0022*/ 	.short	0x0008
        /*0024*/ 	.byte	0x00, 0xf5, 0x21, 0x00


	//----- nvinfo : EIATTR_KPARAM_INFO
	.align		4
.L_81:
        /*0028*/ 	.byte	0x04, 0x17
        /*002a*/ 	.short	(.L_83 - .L_82)
.L_82:
        /*002c*/ 	.word	0x00000000
        /*0030*/ 	.short	0x0000
        /*0032*/ 	.short	0x0000
        /*0034*/ 	.byte	0x00, 0xf5, 0x21, 0x00


	//----- nvinfo : EIATTR_SPARSE_MMA_MASK
	.align		4
.L_83:
        /*0038*/ 	.byte	0x03, 0x50
        /*003a*/ 	.short	0x0000


	//----- nvinfo : EIATTR_MAXREG_COUNT
	.align		4
        /*003c*/ 	.byte	0x03, 0x1b
        /*003e*/ 	.short	0x00ff


	//----- nvinfo : EIATTR_NUM_BARRIERS
	.align		4
        /*0040*/ 	.byte	0x02, 0x4c
        /*0042*/ 	.byte	0x01
	.zero		1


	//----- nvinfo : EIATTR_MERCURY_ISA_VERSION
	.align		4
        /*0044*/ 	.byte	0x03, 0x5f
        /*0046*/ 	.short	0x0101


	//----- nvinfo : EIATTR_VRC_CTA_INIT_COUNT
	.align		4
        /*0048*/ 	.byte	0x02, 0x4a
	.zero		1
	.zero		1


	//----- nvinfo : EIATTR_EXIT_INSTR_OFFSETS
	.align		4
        /*004c*/ 	.byte	0x04, 0x1c
        /*004e*/ 	.short	(.L_85 - .L_84)


	//   ....[0]....
.L_84:
        /*0050*/ 	.word	0x000003d0


	//   ....[1]....
        /*0054*/ 	.word	0x00000450


	//----- nvinfo : EIATTR_CRS_STACK_SIZE
	.align		4
.L_85:
        /*0058*/ 	.byte	0x04, 0x1e
        /*005a*/ 	.short	(.L_87 - .L_86)
.L_86:
        /*005c*/ 	.word	0x00000000


	//----- nvinfo : EIATTR_CBANK_PARAM_SIZE
	.align		4
.L_87:
        /*0060*/ 	.byte	0x03, 0x19
        /*0062*/ 	.short	0x0014


	//----- nvinfo : EIATTR_PARAM_CBANK
	.align		4
        /*0064*/ 	.byte	0x04, 0x0a
        /*0066*/ 	.short	(.L_89 - .L_88)
	.align		4
.L_88:
        /*0068*/ 	.word	index@(.nv.constant0._Z13kernelWelfordPfS_i)
        /*006c*/ 	.short	0x0380
        /*006e*/ 	.short	0x0014


	//----- nvinfo : EIATTR_SW_WAR
	.align		4
.L_89:
        /*0070*/ 	.byte	0x04, 0x36
        /*0072*/ 	.short	(.L_91 - .L_90)
.L_90:
        /*0074*/ 	.word	0x00000008
.L_91:


//--------------------- .nv.info._Z14kernelWelford2PfS_i --------------------------
	.section	.nv.info._Z14kernelWelford2PfS_i,"",@"SHT_CUDA_INFO"
	.sectionflags	@""
	.align	4


	//----- nvinfo : EIATTR_CUDA_API_VERSION
	.align		4
        /*0000*/ 	.byte	0x04, 0x37
        /*0002*/ 	.short	(.L_93 - .L_92)
.L_92:
        /*0004*/ 	.word	0x00000082


	//----- nvinfo : EIATTR_KPARAM_INFO
	.align		4
.L_93:
        /*0008*/ 	.byte	0x04, 0x17
        /*000a*/ 	.short	(.L_95 - .L_94)
.L_94:
        /*000c*/ 	.word	0x00000000
        /*0010*/ 	.short	0x0002
        /*0012*/ 	.short	0x0010
        /*0014*/ 	.byte	0x00, 0xf0, 0x11, 0x00


	//----- nvinfo : EIATTR_KPARAM_INFO
	.align		4
.L_95:
        /*0018*/ 	.byte	0x04, 0x17
        /*001a*/ 	.short	(.L_97 - .L_96)
.L_96:
        /*001c*/ 	.word	0x00000000
        /*0020*/ 	.short	0x0001
        /*0022*/ 	.short	0x0008
        /*0024*/ 	.byte	0x00, 0xf5, 0x21, 0x00


	//----- nvinfo : EIATTR_KPARAM_INFO
	.align		4
.L_97:
        /*0028*/ 	.byte	0x04, 0x17
        /*002a*/ 	.short	(.L_99 - .L_98)
.L_98:
        /*002c*/ 	.word	0x00000000
        /*0030*/ 	.short	0x0000
        /*0032*/ 	.short	0x0000
        /*0034*/ 	.byte	0x00, 0xf5, 0x21, 0x00


	//----- nvinfo : EIATTR_SPARSE_MMA_MASK
	.align		4
.L_99:
        /*0038*/ 	.byte	0x03, 0x50
        /*003a*/ 	.short	0x0000


	//----- nvinfo : EIATTR_MAXREG_COUNT
	.align		4
        /*003c*/ 	.byte	0x03, 0x1b
        /*003e*/ 	.short	0x00ff


	//----- nvinfo : EIATTR_NUM_BARRIERS
	.align		4
        /*0040*/ 	.byte	0x02, 0x4c
        /*0042*/ 	.byte	0x01
	.zero		1


	//----- nvinfo : EIATTR_MERCURY_ISA_VERSION
	.align		4
        /*0044*/ 	.byte	0x03, 0x5f
        /*0046*/ 	.short	0x0101


	//----- nvinfo : EIATTR_VRC_CTA_INIT_COUNT
	.align		4
        /*0048*/ 	.byte	0x02, 0x4a
	.zero		1
	.zero		1


	//----- nvinfo : EIATTR_EXIT_INSTR_OFFSETS
	.align		4
        /*004c*/ 	.byte	0x04, 0x1c
        /*004e*/ 	.short	(.L_101 - .L_100)


	//   ....[0]....
.L_100:
        /*0050*/ 	.word	0x00000430


	//   ....[1]....
        /*0054*/ 	.word	0x000004b0


	//----- nvinfo : EIATTR_CRS_STACK_SIZE
	.align		4
.L_101:
        /*0058*/ 	.byte	0x04, 0x1e
        /*005a*/ 	.short	(.L_103 - .L_102)
.L_102:
        /*005c*/ 	.word	0x00000000


	//----- nvinfo : EIATTR_CBANK_PARAM_SIZE
	.align		4
.L_103:
        /*0060*/ 	.byte	0x03, 0x19
        /*0062*/ 	.short	0x0014


	//----- nvinfo : EIATTR_PARAM_CBANK
	.align		4
        /*0064*/ 	.byte	0x04, 0x0a
        /*0066*/ 	.short	(.L_105 - .L_104)
	.align		4
.L_104:
        /*0068*/ 	.word	index@(.nv.constant0._Z14kernelWelford2PfS_i)
        /*006c*/ 	.short	0x0380
        /*006e*/ 	.short	0x0014


	//----- nvinfo : EIATTR_SW_WAR
	.align		4
.L_105:
        /*0070*/ 	.byte	0x04, 0x36
        /*0072*/ 	.short	(.L_107 - .L_106)
.L_106:
        /*0074*/ 	.word	0x00000008
.L_107:


//--------------------- .nv.info._Z15kernelWelford2BPfS_ii --------------------------
	.section	.nv.info._Z15kernelWelford2BPfS_ii,"",@"SHT_CUDA_INFO"
	.sectionflags	@""
	.align	4


	//----- nvinfo : EIATTR_CUDA_API_VERSION
	.align		4
        /*0000*/ 	.byte	0x04, 0x37
        /*0002*/ 	.short	(.L_109 - .L_108)
.L_108:
        /*0004*/ 	.word	0x00000082


	//----- nvinfo : EIATTR_KPARAM_INFO
	.align		4
.L_109:
        /*0008*/ 	.byte	0x04, 0x17
        /*000a*/ 	.short	(.L_111 - .L_110)
.L_110:
        /*000c*/ 	.word	0x00000000
        /*0010*/ 	.short	0x0003
        /*0012*/ 	.short	0x0014
        /*0014*/ 	.byte	0x00, 0xf0, 0x11, 0x00


	//----- nvinfo : EIATTR_KPARAM_INFO
	.align		4
.L_111:
        /*0018*/ 	.byte	0x04, 0x17
        /*001a*/ 	.short	(.L_113 - .L_112)
.L_112:
        /*001c*/ 	.word	0x00000000
        /*0020*/ 	.short	0x0002
        /*0022*/ 	.short	0x0010
        /*0024*/ 	.byte	0x00, 0xf0, 0x11, 0x00


	//----- nvinfo : EIATTR_KPARAM_INFO
	.align		4
.L_113:
        /*0028*/ 	.byte	0x04, 0x17
        /*002a*/ 	.short	(.L_115 - .L_114)
.L_114:
        /*002c*/ 	.word	0x00000000
        /*0030*/ 	.short	0x0001
        /*0032*/ 	.short	0x0008
        /*0034*/ 	.byte	0x00, 0xf5, 0x21, 0x00


	//----- nvinfo : EIATTR_KPARAM_INFO
	.align		4
.L_115:
        /*0038*/ 	.byte	0x04, 0x17
        /*003a*/ 	.short	(.L_117 - .L_116)
.L_116:
        /*003c*/ 	.word	0x00000000
        /*0040*/ 	.short	0x0000
        /*0042*/ 	.short	0x0000
        /*0044*/ 	.byte	0x00, 0xf5, 0x21, 0x00


	//----- nvinfo : EIATTR_SPARSE_MMA_MASK
	.align		4
.L_117:
        /*0048*/ 	.byte	0x03, 0x50
        /*004a*/ 	.short	0x0000


	//----- nvinfo : EIATTR_MAXREG_COUNT
	.align		4
        /*004c*/ 	.byte	0x03, 0x1b
        /*004e*/ 	.short	0x00ff


	//----- nvinfo : EIATTR_NUM_BARRIERS
	.align		4
        /*0050*/ 	.byte	0x02, 0x4c
        /*0052*/ 	.byte	0x01
	.zero		1


	//----- nvinfo : EIATTR_MERCURY_ISA_VERSION
	.align		4
        /*0054*/ 	.byte	0x03, 0x5f
        /*0056*/ 	.short	0x0101


	//----- nvinfo : EIATTR_VRC_CTA_INIT_COUNT
	.align		4
        /*0058*/ 	.byte	0x02, 0x4a
	.zero		1
	.zero		1


	//----- nvinfo : EIATTR_EXIT_INSTR_OFFSETS
	.align		4
        /*005c*/ 	.byte	0x04, 0x1c
        /*005e*/ 	.short	(.L_119 - .L_118)


	//   ....[0]....
.L_118:
        /*0060*/ 	.word	0x00000410


	//   ....[1]....
        /*0064*/ 	.word	0x00000490


	//----- nvinfo : EIATTR_CRS_STACK_SIZE
	.align		4
.L_119:
        /*0068*/ 	.byte	0x04, 0x1e
        /*006a*/ 	.short	(.L_121 - .L_120)
.L_120:
        /*006c*/ 	.word	0x00000000


	//----- nvinfo : EIATTR_CBANK_PARAM_SIZE
	.align		4
.L_121:
        /*0070*/ 	.byte	0x03, 0x19
        /*0072*/ 	.short	0x0018


	//----- nvinfo : EIATTR_PARAM_CBANK
	.align		4
        /*0074*/ 	.byte	0x04, 0x0a
        /*0076*/ 	.short	(.L_123 - .L_122)
	.align		4
.L_122:
        /*0078*/ 	.word	index@(.nv.constant0._Z15kernelWelford2BPfS_ii)
        /*007c*/ 	.short	0x0380
        /*007e*/ 	.short	0x0018


	//----- nvinfo : EIATTR_SW_WAR
	.align		4
.L_123:
        /*0080*/ 	.byte	0x04, 0x36
        /*0082*/ 	.short	(.L_125 - .L_124)
.L_124:
        /*0084*/ 	.word	0x00000008
.L_125:


//--------------------- .nv.callgraph             --------------------------
	.section	.nv.callgraph,"",@"SHT_CUDA_CALLGRAPH"
	.align	4
	.sectionentsize	8
	.align		4
        /*0000*/ 	.word	0x00000000
	.align		4
        /*0004*/ 	.word	0xffffffff
	.align		4
        /*0008*/ 	.word	0x00000000
	.align		4
        /*000c*/ 	.word	0xfffffffe
	.align		4
        /*0010*/ 	.word	0x00000000
	.align		4
        /*0014*/ 	.word	0xfffffffd
	.align		4
        /*0018*/ 	.word	0x00000000
	.align		4
        /*001c*/ 	.word	0xfffffffc


//--------------------- .nv.constant4             --------------------------
	.section	.nv.constant4,"a",@progbits
	.align	8
	.align		8
.nv.constant4:
        /*0000*/ 	.dword	_ZN34_INTERNAL_fe55e6a8_4_k_cu_d66713c84cuda3std3__45__cpo5beginE
	.align		8
        /*0008*/ 	.dword	_ZN34_INTERNAL_fe55e6a8_4_k_cu_d66713c84cuda3std3__45__cpo3endE
	.align		8
        /*0010*/ 	.dword	_ZN34_INTERNAL_fe55e6a8_4_k_cu_d66713c84cuda3std3__45__cpo6cbeginE
	.align		8
        /*0018*/ 	.dword	_ZN34_INTERNAL_fe55e6a8_4_k_cu_d66713c84cuda3std3__45__cpo4cendE
	.align		8
        /*0020*/ 	.dword	_ZN34_INTERNAL_fe55e6a8_4_k_cu_d66713c84cuda3std3__45__cpo6rbeginE
	.align		8
        /*0028*/ 	.dword	_ZN34_INTERNAL_fe55e6a8_4_k_cu_d66713c84cuda3std3__45__cpo4rendE
	.align		8
        /*0030*/ 	.dword	_ZN34_INTERNAL_fe55e6a8_4_k_cu_d66713c84cuda3std3__45__cpo7crbeginE
	.align		8
        /*0038*/ 	.dword	_ZN34_INTERNAL_fe55e6a8_4_k_cu_d66713c84cuda3std3__45__cpo5crendE
	.align		8
        /*0040*/ 	.dword	_ZN34_INTERNAL_fe55e6a8_4_k_cu_d66713c84cuda3std3__436_GLOBAL__N__fe55e6a8_4_k_cu_d66713c86ignoreE
	.align		8
        /*0048*/ 	.dword	_ZN34_INTERNAL_fe55e6a8_4_k_cu_d66713c84cuda3std3__419piecewise_constructE
	.align		8
        /*0050*/ 	.dword	_ZN34_INTERNAL_fe55e6a8_4_k_cu_d66713c84cuda3std3__48in_placeE
	.align		8
        /*0058*/ 	.dword	_ZN34_INTERNAL_fe55e6a8_4_k_cu_d66713c84cuda3std3__420unreachable_sentinelE
	.align		8
        /*0060*/ 	.dword	_ZN34_INTERNAL_fe55e6a8_4_k_cu_d66713c84cuda3std3__47nulloptE
	.align		8
        /*0068*/ 	.dword	_ZN34_INTERNAL_fe55e6a8_4_k_cu_d66713c84cuda3std3__48unexpectE
	.align		8
        /*0070*/ 	.dword	_ZN34_INTERNAL_fe55e6a8_4_k_cu_d66713c84cuda3std6ranges3__45__cpo4swapE
	.align		8
        /*0078*/ 	.dword	_ZN34_INTERNAL_fe55e6a8_4_k_cu_d66713c84cuda3std6ranges3__45__cpo9iter_moveE
	.align		8
        /*0080*/ 	.dword	_ZN34_INTERNAL_fe55e6a8_4_k_cu_d66713c84cuda3std6ranges3__45__cpo5beginE
	.align		8
        /*0088*/ 	.dword	_ZN34_INTERNAL_fe55e6a8_4_k_cu_d66713c84cuda3std6ranges3__45__cpo3endE
	.align		8
        /*0090*/ 	.dword	_ZN34_INTERNAL_fe55e6a8_4_k_cu_d66713c84cuda3std6ranges3__45__cpo6cbeginE
	.align		8
        /*0098*/ 	.dword	_ZN34_INTERNAL_fe55e6a8_4_k_cu_d66713c84cuda3std6ranges3__45__cpo4cendE
	.align		8
        /*00a0*/ 	.dword	_ZN34_INTERNAL_fe55e6a8_4_k_cu_d66713c84cuda3std6ranges3__45__cpo7advanceE
	.align		8
        /*00a8*/ 	.dword	_ZN34_INTERNAL_fe55e6a8_4_k_cu_d66713c84cuda3std6ranges3__45__cpo9iter_swapE
	.align		8
        /*00b0*/ 	.dword	_ZN34_INTERNAL_fe55e6a8_4_k_cu_d66713c84cuda3std6ranges3__45__cpo4nextE
	.align		8
        /*00b8*/ 	.dword	_ZN34_INTERNAL_fe55e6a8_4_k_cu_d66713c84cuda3std6ranges3__45__cpo4prevE
	.align		8
        /*00c0*/ 	.dword	_ZN34_INTERNAL_fe55e6a8_4_k_cu_d66713c84cuda3std6ranges3__45__cpo4dataE
	.align		8
        /*00c8*/ 	.dword	_ZN34_INTERNAL_fe55e6a8_4_k_cu_d66713c84cuda3std6ranges3__45__cpo5cdataE
	.align		8
        /*00d0*/ 	.dword	_ZN34_INTERNAL_fe55e6a8_4_k_cu_d66713c84cuda3std6ranges3__45__cpo4sizeE
	.align		8
        /*00d8*/ 	.dword	_ZN34_INTERNAL_fe55e6a8_4_k_cu_d66713c84cuda3std6ranges3__45__cpo5ssizeE
	.align		8
        /*00e0*/ 	.dword	_ZN34_INTERNAL_fe55e6a8_4_k_cu_d66713c84cuda3std6ranges3__45__cpo8distanceE
	.align		8
        /*00e8*/ 	.dword	_ZN34_INTERNAL_fe55e6a8_4_k_cu_d66713c86thrust24THRUST_300001_SM_1000_NS6system6detail10sequential3seqE
	.align		8
        /*00f0*/ 	.dword	_ZN34_INTERNAL_fe55e6a8_4_k_cu_d66713c86thrust24THRUST_300001_SM_1000_NS12placeholders2_1E
	.align		8
        /*00f8*/ 	.dword	_ZN34_INTERNAL_fe55e6a8_4_k_cu_d66713c86thrust24THRUST_300001_SM_1000_NS12placeholders2_2E
	.align		8
        /*0100*/ 	.dword	_ZN34_INTERNAL_fe55e6a8_4_k_cu_d66713c86thrust24THRUST_300001_SM_1000_NS12placeholders2_3E
	.align		8
        /*0108*/ 	.dword	_ZN34_INTERNAL_fe55e6a8_4_k_cu_d66713c86thrust24THRUST_300001_SM_1000_NS12placeholders2_4E
	.align		8
        /*0110*/ 	.dword	_ZN34_INTERNAL_fe55e6a8_4_k_cu_d66713c86thrust24THRUST_300001_SM_1000_NS12placeholders2_5E
	.align		8
        /*0118*/ 	.dword	_ZN34_INTERNAL_fe55e6a8_4_k_cu_d66713c86thrust24THRUST_300001_SM_1000_NS12placeholders2_6E
	.align		8
        /*0120*/ 	.dword	_ZN34_INTERNAL_fe55e6a8_4_k_cu_d66713c86thrust24THRUST_300001_SM_1000_NS12placeholders2_7E
	.align		8
        /*0128*/ 	.dword	_ZN34_INTERNAL_fe55e6a8_4_k_cu_d66713c86thrust24THRUST_300001_SM_1000_NS12placeholders2_8E
	.align		8
        /*0130*/ 	.dword	_ZN34_INTERNAL_fe55e6a8_4_k_cu_d66713c86thrust24THRUST_300001_SM_1000_NS12placeholders2_9E
	.align		8
        /*0138*/ 	.dword	_ZN34_INTERNAL_fe55e6a8_4_k_cu_d66713c86thrust24THRUST_300001_SM_1000_NS12placeholders3_10E


//--------------------- .text._ZN3cub18CUB_300001_SM_10006detail11EmptyKernelIvEEvv --------------------------
	.section	.text._ZN3cub18CUB_300001_SM_10006detail11EmptyKernelIvEEvv,"ax",@progbits
	.align	128
        .global         _ZN3cub18CUB_300001_SM_10006detail11EmptyKernelIvEEvv
        .type           _ZN3cub18CUB_300001_SM_10006detail11EmptyKernelIvEEvv,@function
        .size           _ZN3cub18CUB_300001_SM_10006detail11EmptyKernelIvEEvv,(.L_x_56 - _ZN3cub18CUB_300001_SM_10006detail11EmptyKernelIvEEvv)
        .other          _ZN3cub18CUB_300001_SM_10006detail11EmptyKernelIvEEvv,@"STO_CUDA_ENTRY STV_DEFAULT"
_ZN3cub18CUB_300001_SM_10006detail11EmptyKernelIvEEvv:
.text._ZN3cub18CUB_300001_SM_10006detail11EmptyKernelIvEEvv:
[----:B------:R-:W-:Y:S01]  /*0000*/  LDC R1, c[0x0][0x37c] ;  /* 0x0000df00ff017b82 */ /* 0x000fe20000000800 */
[----:B------:R-:W-:Y:S05]  /*0010*/  EXIT ;  /* 0x000000000000794d */ /* 0x000fea0003800000 */
.L_x_0:
[----:B------:R-:W-:-:S00]  /*0020*/  BRA `(.L_x_0) ;  /* 0xfffffffc00fc7947 */ /* 0x000fc0000383ffff */
[----:B------:R-:W-:-:S00]  /*0030*/  NOP ;  /* 0x0000000000007918 */ /* 0x000fc00000000000 */
        /* <DEDUP_REMOVED lines=12> */
.L_x_56:


//--------------------- .text._Z13kernelWelfordPfS_i --------------------------
	.section	.text._Z13kernelWelfordPfS_i,"ax",@progbits
	.align	128
        .global         _Z13kernelWelfordPfS_i
        .type           _Z13kernelWelfordPfS_i,@function
        .size           _Z13kernelWelfordPfS_i,(.L_x_53 - _Z13kernelWelfordPfS_i)
        .other          _Z13kernelWelfordPfS_i,@"STO_CUDA_ENTRY STV_DEFAULT"
_Z13kernelWelfordPfS_i:
.text._Z13kernelWelfordPfS_i:
[----:B------:R-:W-:Y:S01]  /*0000*/  LDC R1, c[0x0][0x37c] ;  /* 0x0000df00ff017b82 */ /* 0x000fe20000000800 */
[----:B------:R-:W0:Y:S07]  /*0010*/  S2R R2, SR_CTAID.X ;  /* 0x0000000000027919 */ /* 0x000e2e0000002500 */
[----:B------:R-:W1:Y:S01]  /*0020*/  LDC R11, c[0x0][0x360] ;  /* 0x0000d800ff0b7b82 */ /* 0x000e620000000800 */
[----:B------:R-:W-:Y:S01]  /*0030*/  IMAD.MOV.U32 R15, RZ, RZ, RZ ;  /* 0x000000ffff0f7224 */ /* 0x000fe200078e00ff */
[----:B------:R-:W2:Y:S01]  /*0040*/  LDCU.64 UR6, c[0x0][0x358] ;  /* 0x00006b00ff0677ac */ /* 0x000ea20008000a00 */
[----:B------:R-:W0:Y:S01]  /*0050*/  S2R R8, SR_TID.X ;  /* 0x0000000000087919 */ /* 0x000e220000002100 */
[----:B------:R-:W-:Y:S01]  /*0060*/  IMAD.MOV.U32 R16, RZ, RZ, RZ ;  /* 0x000000ffff107224 */ /* 0x000fe200078e00ff */
[----:B------:R-:W-:-:S03]  /*0070*/  UMOV UR4, 0x1 ;  /* 0x0000000100047882 */ /* 0x000fc60000000000 */
[----:B------:R-:W3:Y:S01]  /*0080*/  LDC.64 R4, c[0x0][0x380] ;  /* 0x0000e000ff047b82 */ /* 0x000ee20000000a00 */
[----:B-1----:R-:W-:Y:S02]  /*0090*/  IMAD.SHL.U32 R9, R11, 0x2, RZ ;  /* 0x000000020b097824 */ /* 0x002fe400078e00ff */
[----:B------:R-:W-:Y:S02]  /*00a0*/  IMAD.MOV.U32 R17, RZ, RZ, R11 ;  /* 0x000000ffff117224 */ /* 0x000fe400078e000b */
[----:B0-----:R-:W-:-:S04]  /*00b0*/  IMAD R3, R9, R2, R8 ;  /* 0x0000000209037224 */ /* 0x001fc800078e0208 */
[----:B---3--:R-:W-:-:S04]  /*00c0*/  IMAD.WIDE R4, R3, 0x4, R4 ;  /* 0x0000000403047825 */ /* 0x008fc800078e0204 */
[----:B------:R-:W-:Y:S01]  /*00d0*/  IMAD.MOV.U32 R3, RZ, RZ, RZ ;  /* 0x000000ffff037224 */ /* 0x000fe200078e00ff */
[----:B------:R-:W-:-:S05]  /*00e0*/  LEA R6, P0, R11, R4, 0x2 ;  /* 0x000000040b067211 */ /* 0x000fca00078010ff */
[----:B--2---:R-:W-:-:S08]  /*00f0*/  IMAD.X R7, RZ, RZ, R5, P0 ;  /* 0x000000ffff077224 */ /* 0x004fd000000e0605 */
.L_x_5:
[----:B------:R-:W-:Y:S01]  /*0100*/  ISETP.GE.U32.AND P0, PT, R8, R17, PT ;  /* 0x000000110800720c */ /* 0x000fe20003f06070 */
[----:B------:R-:W-:-:S12]  /*0110*/  BSSY.RECONVERGENT B0, `(.L_x_1) ;  /* 0x000001f000007945 */ /* 0x000fd80003800200 */
[----:B0----5:R-:W-:Y:S05]  /*0120*/  @P0 BRA `(.L_x_2) ;  /* 0x0000000000740947 */ /* 0x021fea0003800000 */
[----:B------:R-:W-:-:S04]  /*0130*/  LEA R14, P0, R15, R4, 0x2 ;  /* 0x000000040f0e7211 */ /* 0x000fc800078010ff */
[----:B------:R-:W-:Y:S01]  /*0140*/  LEA R12, P1, R17, R14, 0x2 ;  /* 0x0000000e110c7211 */ /* 0x000fe200078210ff */
[----:B------:R-:W-:-:S04]  /*0150*/  IMAD.X R15, RZ, RZ, R5, P0 ;  /* 0x000000ffff0f7224 */ /* 0x000fc800000e0605 */
[----:B------:R-:W-:Y:S01]  /*0160*/  IMAD.X R13, RZ, RZ, R15, P1 ;  /* 0x000000ffff0d7224 */ /* 0x000fe200008e060f */
[----:B------:R-:W2:Y:S05]  /*0170*/  LDG.E R10, desc[UR6][R14.64] ;  /* 0x000000060e0a7981 */ /* 0x000eaa000c1e1900 */
[----:B------:R0:W2:Y:S01]  /*0180*/  LDG.E R13, desc[UR6][R12.64] ;  /* 0x000000060c0d7981 */ /* 0x0000a2000c1e1900 */
[----:B------:R-:W-:Y:S01]  /*0190*/  USHF.L.U32 UR5, UR4, 0x1, URZ ;  /* 0x0000000104057899 */ /* 0x000fe200080006ff */
[----:B------:R-:W-:Y:S05]  /*01a0*/  BSSY.RECONVERGENT B1, `(.L_x_3) ;  /* 0x0000010000017945 */ /* 0x000fea0003800200 */
[----:B------:R-:W-:Y:S01]  /*01b0*/  I2FP.F32.U32 R17, UR5 ;  /* 0x0000000500117c45 */ /* 0x000fe20008201000 */
[----:B0-----:R-:W-:-:S03]  /*01c0*/  FADD R12, R3, R16 ;  /* 0x00000010030c7221 */ /* 0x001fc60000000000 */
[----:B------:R-:W0:Y:S02]  /*01d0*/  MUFU.RCP R18, R17 ;  /* 0x0000001100127308 */ /* 0x000e240000001000 */
[----:B0-----:R-:W-:-:S04]  /*01e0*/  FFMA R19, -R17, R18, 1 ;  /* 0x3f80000011137423 */ /* 0x001fc80000000112 */
[----:B------:R-:W-:Y:S01]  /*01f0*/  FFMA R19, R18, R19, R18 ;  /* 0x0000001312137223 */ /* 0x000fe20000000012 */
[----:B--2---:R-:W-:-:S04]  /*0200*/  FADD R0, R10, -R13 ;  /* 0x8000000d0a007221 */ /* 0x004fc80000000000 */
[----:B------:R-:W-:-:S04]  /*0210*/  FMUL R0, R0, R0 ;  /* 0x0000000000007220 */ /* 0x000fc80000400000 */
[----:B------:R-:W0:Y:S01]  /*0220*/  FCHK P0, R0, R17 ;  /* 0x0000001100007302 */ /* 0x000e220000000000 */
[----:B------:R-:W-:-:S04]  /*0230*/  FFMA R18, R0, R19, RZ ;  /* 0x0000001300127223 */ /* 0x000fc800000000ff */
[----:B------:R-:W-:-:S04]  /*0240*/  FFMA R14, -R17, R18, R0 ;  /* 0x00000012110e7223 */ /* 0x000fc80000000100 */
[----:B------:R-:W-:Y:S01]  /*0250*/  FFMA R3, R19, R14, R18 ;  /* 0x0000000e13037223 */ /* 0x000fe20000000012 */
[----:B0-----:R-:W-:Y:S06]  /*0260*/  @!P0 BRA `(.L_x_4) ;  /* 0x00000000000c8947 */ /* 0x001fec0003800000 */
[----:B------:R-:W-:-:S07]  /*0270*/  MOV R14, 0x290 ;  /* 0x00000290000e7802 */ /* 0x000fce0000000f00 */
[----:B------:R-:W-:Y:S05]  /*0280*/  CALL.REL.NOINC `($__internal_0_$__cuda_sm3x_div_rn_noftz_f32_slowpath) ;  /* 0x0000000000747944 */ /* 0x000fea0003c00000 */
[----:B------:R-:W-:-:S07]  /*0290*/  IMAD.MOV.U32 R3, RZ, RZ, R0 ;  /* 0x000000ffff037224 */ /* 0x000fce00078e0000 */
.L_x_4:
[----:B------:R-:W-:Y:S05]  /*02a0*/  BSYNC.RECONVERGENT B1 ;  /* 0x0000000000017941 */ /* 0x000fea0003800200 */
.L_x_3:
[----:B------:R-:W-:Y:S01]  /*02b0*/  FADD R3, R12, R3 ;  /* 0x000000030c037221 */ /* 0x000fe20000000000 */
[----:B------:R-:W-:Y:S01]  /*02c0*/  FADD R19, R10, R13 ;  /* 0x0000000d0a137221 */ /* 0x000fe20000000000 */
[----:B------:R-:W-:-:S03]  /*02d0*/  IMAD.MOV.U32 R15, RZ, RZ, R11 ;  /* 0x000000ffff0f7224 */ /* 0x000fc600078e000b */
[----:B------:R0:W-:Y:S04]  /*02e0*/  STG.E desc[UR6][R4.64], R3 ;  /* 0x0000000304007986 */ /* 0x0001e8000c101906 */
[----:B------:R0:W-:Y:S02]  /*02f0*/  STG.E desc[UR6][R6.64], R19 ;  /* 0x0000001306007986 */ /* 0x0001e4000c101906 */
.L_x_2:
[----:B------:R-:W-:Y:S05]  /*0300*/  BSYNC.RECONVERGENT B0 ;  /* 0x0000000000007941 */ /* 0x000fea0003800200 */
.L_x_1:
[----:B------:R-:W-:Y:S01]  /*0310*/  BAR.SYNC.DEFER_BLOCKING 0x0 ;  /* 0x0000000000007b1d */ /* 0x000fe20000010000 */
[----:B------:R-:W-:-:S04]  /*0320*/  LOP3.LUT R13, R9, 0xffc, RZ, 0xc0, !PT ;  /* 0x00000ffc090d7812 */ /* 0x000fc800078ec0ff */
[----:B------:R-:W-:-:S05]  /*0330*/  IADD3 R12, P0, PT, R4, R13, RZ ;  /* 0x0000000d040c7210 */ /* 0x000fca0007f1e0ff */
[----:B------:R-:W-:-:S05]  /*0340*/  IMAD.X R13, RZ, RZ, R5, P0 ;  /* 0x000000ffff0d7224 */ /* 0x000fca00000e0605 */
[----:B------:R1:W5:Y:S01]  /*0350*/  LDG.E R16, desc[UR6][R12.64] ;  /* 0x000000060c107981 */ /* 0x000362000c1e1900 */
[----:B------:R-:W-:Y:S01]  /*0360*/  ISETP.GT.U32.AND P0, PT, R9, 0x1, PT ;  /* 0x000000010900780c */ /* 0x000fe20003f04070 */
[----:B------:R-:W-:Y:S01]  /*0370*/  USHF.L.U32 UR4, UR4, 0x1, URZ ;  /* 0x0000000104047899 */ /* 0x000fe200080006ff */
[--C-:B------:R-:W-:Y:S02]  /*0380*/  SHF.R.U32.HI R0, RZ, 0x1, R9.reuse ;  /* 0x00000001ff007819 */ /* 0x100fe40000011609 */
[----:B------:R-:W-:-:S03]  /*0390*/  SHF.R.U32.HI R17, RZ, 0x2, R9 ;  /* 0x00000002ff117819 */ /* 0x000fc60000011609 */
[----:B------:R-:W-:-:S06]  /*03a0*/  IMAD.MOV.U32 R9, RZ, RZ, R0 ;  /* 0x000000ffff097224 */ /* 0x000fcc00078e0000 */
[----:B-1----:R-:W-:Y:S05]  /*03b0*/  @P0 BRA `(.L_x_5) ;  /* 0xfffffffc00500947 */ /* 0x002fea000383ffff */
[----:B------:R-:W-:-:S13]  /*03c0*/  ISETP.NE.AND P0, PT, R8, RZ, PT ;  /* 0x000000ff0800720c */ /* 0x000fda0003f05270 */
[----:B------:R-:W-:Y:S05]  /*03d0*/  @P0 EXIT ;  /* 0x000000000000094d */ /* 0x000fea0003800000 */
[----:B0-----:R-:W0:Y:S08]  /*03e0*/  LDC R5, c[0x0][0x370] ;  /* 0x0000dc00ff057b82 */ /* 0x001e300000000800 */
[----:B------:R-:W1:Y:S01]  /*03f0*/  LDC.64 R6, c[0x0][0x388] ;  /* 0x0000e200ff067b82 */ /* 0x000e620000000a00 */
[----:B0-----:R-:W-:-:S04]  /*0400*/  IMAD.IADD R5, R2, 0x1, R5 ;  /* 0x0000000102057824 */ /* 0x001fc800078e0205 */
[----:B-1----:R-:W-:-:S04]  /*0410*/  IMAD.WIDE.U32 R4, R5, 0x4, R6 ;  /* 0x0000000405047825 */ /* 0x002fc800078e0006 */
[----:B------:R-:W-:Y:S01]  /*0420*/  IMAD.WIDE.U32 R6, R2, 0x4, R6 ;  /* 0x0000000402067825 */ /* 0x000fe200078e0006 */
[----:B------:R-:W-:Y:S04]  /*0430*/  STG.E desc[UR6][R4.64], R19 ;  /* 0x0000001304007986 */ /* 0x000fe8000c101906 */
[----:B------:R-:W-:Y:S01]  /*0440*/  STG.E desc[UR6][R6.64], R3 ;  /* 0x0000000306007986 */ /* 0x000fe2000c101906 */
[----:B------:R-:W-:Y:S05]  /*0450*/  EXIT ;  /* 0x000000000000794d */ /* 0x000fea0003800000 */
        .weak           $__internal_0_$__cuda_sm3x_div_rn_noftz_f32_slowpath
        .type           $__internal_0_$__cuda_sm3x_div_rn_noftz_f32_slowpath,@function
        .size           $__internal_0_$__cuda_sm3x_div_rn_noftz_f32_slowpath,(.L_x_53 - $__internal_0_$__cuda_sm3x_div_rn_noftz_f32_slowpath)
$__internal_0_$__cuda_sm3x_div_rn_noftz_f32_slowpath:
[----:B------:R-:W-:Y:S01]  /*0460*/  SHF.R.U32.HI R15, RZ, 0x17, R17 ;  /* 0x00000017ff0f7819 */ /* 0x000fe20000011611 */
[----:B------:R-:W-:Y:S01]  /*0470*/  BSSY.RECONVERGENT B2, `(.L_x_6) ;  /* 0x0000064000027945 */ /* 0x000fe20003800200 */
[--C-:B------:R-:W-:Y:S01]  /*0480*/  SHF.R.U32.HI R3, RZ, 0x17, R0.reuse ;  /* 0x00000017ff037819 */ /* 0x100fe20000011600 */
[----:B------:R-:W-:Y:S01]  /*0490*/  IMAD.MOV.U32 R18, RZ, RZ, R0 ;  /* 0x000000ffff127224 */ /* 0x000fe200078e0000 */
[----:B------:R-:W-:Y:S02]  /*04a0*/  LOP3.LUT R15, R15, 0xff, RZ, 0xc0, !PT ;  /* 0x000000ff0f0f7812 */ /* 0x000fe400078ec0ff */
[----:B------:R-:W-:-:S03]  /*04b0*/  LOP3.LUT R20, R3, 0xff, RZ, 0xc0, !PT ;  /* 0x000000ff03147812 */ /* 0x000fc600078ec0ff */
[----:B------:R-:W-:Y:S02]  /*04c0*/  VIADD R21, R15, 0xffffffff ;  /* 0xffffffff0f157836 */ /* 0x000fe40000000000 */
[----:B------:R-:W-:-:S03]  /*04d0*/  VIADD R19, R20, 0xffffffff ;  /* 0xffffffff14137836 */ /* 0x000fc60000000000 */
[----:B------:R-:W-:-:S04]  /*04e0*/  ISETP.GT.U32.AND P0, PT, R21, 0xfd, PT ;  /* 0x000000fd1500780c */ /* 0x000fc80003f04070 */
[----:B------:R-:W-:-:S13]  /*04f0*/  ISETP.GT.U32.OR P0, PT, R19, 0xfd, P0 ;  /* 0x000000fd1300780c */ /* 0x000fda0000704470 */
[----:B------:R-:W-:Y:S01]  /*0500*/  @!P0 IMAD.MOV.U32 R16, RZ, RZ, RZ ;  /* 0x000000ffff108224 */ /* 0x000fe200078e00ff */
[----:B------:R-:W-:Y:S06]  /*0510*/  @!P0 BRA `(.L_x_7) ;  /* 0x0000000000608947 */ /* 0x000fec0003800000 */
[----:B------:R-:W-:Y:S01]  /*0520*/  FSETP.GTU.FTZ.AND P0, PT, |R0|, +INF , PT ;  /* 0x7f8000000000780b */ /* 0x000fe20003f1c200 */
[----:B------:R-:W-:Y:S01]  /*0530*/  IMAD.MOV.U32 R3, RZ, RZ, R17 ;  /* 0x000000ffff037224 */ /* 0x000fe200078e0011 */
[----:B------:R-:W-:-:S04]  /*0540*/  FSETP.GTU.FTZ.AND P1, PT, |R17|, +INF , PT ;  /* 0x7f8000001100780b */ /* 0x000fc80003f3c200 */
[----:B------:R-:W-:-:S13]  /*0550*/  PLOP3.LUT P0, PT, P0, P1, PT, 0xf8, 0x8f ;  /* 0x00000000008f781c */ /* 0x000fda0000703f70 */
[----:B------:R-:W-:Y:S05]  /*0560*/  @P0 BRA `(.L_x_8) ;  /* 0x00000004004c0947 */ /* 0x000fea0003800000 */
[----:B------:R-:W-:-:S13]  /*0570*/  LOP3.LUT P0, RZ, R17, 0x7fffffff, R18, 0xc8, !PT ;  /* 0x7fffffff11ff7812 */ /* 0x000fda000780c812 */
[----:B------:R-:W-:Y:S05]  /*0580*/  @!P0 BRA `(.L_x_9) ;  /* 0x00000004003c8947 */ /* 0x000fea0003800000 */
[C---:B------:R-:W-:Y:S02]  /*0590*/  FSETP.NEU.FTZ.AND P2, PT, |R0|.reuse, +INF , PT ;  /* 0x7f8000000000780b */ /* 0x040fe40003f5d200 */
[----:B------:R-:W-:Y:S02]  /*05a0*/  FSETP.NEU.FTZ.AND P1, PT, |R3|, +INF , PT ;  /* 0x7f8000000300780b */ /* 0x000fe40003f3d200 */
[----:B------:R-:W-:-:S11]  /*05b0*/  FSETP.NEU.FTZ.AND P0, PT, |R0|, +INF , PT ;  /* 0x7f8000000000780b */ /* 0x000fd60003f1d200 */
[----:B------:R-:W-:Y:S05]  /*05c0*/  @!P1 BRA !P2, `(.L_x_9) ;  /* 0x00000004002c9947 */ /* 0x000fea0005000000 */
[----:B------:R-:W-:-:S04]  /*05d0*/  LOP3.LUT P2, RZ, R18, 0x7fffffff, RZ, 0xc0, !PT ;  /* 0x7fffffff12ff7812 */ /* 0x000fc8000784c0ff */
[----:B------:R-:W-:-:S13]  /*05e0*/  PLOP3.LUT P1, PT, P1, P2, PT, 0x2f, 0xf2 ;  /* 0x0000000000f2781c */ /* 0x000fda0000f24577 */
[----:B------:R-:W-:Y:S05]  /*05f0*/  @P1 BRA `(.L_x_10) ;  /* 0x0000000400181947 */ /* 0x000fea0003800000 */
[----:B------:R-:W-:-:S04]  /*0600*/  LOP3.LUT P1, RZ, R17, 0x7fffffff, RZ, 0xc0, !PT ;  /* 0x7fffffff11ff7812 */ /* 0x000fc8000782c0ff */
[----:B------:R-:W-:-:S13]  /*0610*/  PLOP3.LUT P0, PT, P0, P1, PT, 0x2f, 0xf2 ;  /* 0x0000000000f2781c */ /* 0x000fda0000702577 */
[----:B------:R-:W-:Y:S05]  /*0620*/  @P0 BRA `(.L_x_11) ;  /* 0x0000000400000947 */ /* 0x000fea0003800000 */
[----:B------:R-:W-:Y:S02]  /*0630*/  ISETP.GE.AND P0, PT, R19, RZ, PT ;  /* 0x000000ff1300720c */ /* 0x000fe40003f06270 */
[----:B------:R-:W-:-:S11]  /*0640*/  ISETP.GE.AND P1, PT, R21, RZ, PT ;  /* 0x000000ff1500720c */ /* 0x000fd60003f26270 */
[----:B------:R-:W-:Y:S02]  /*0650*/  @P0 IMAD.MOV.U32 R16, RZ, RZ, RZ ;  /* 0x000000ffff100224 */ /* 0x000fe400078e00ff */
[----:B------:R-:W-:Y:S01]  /*0660*/  @!P0 FFMA R18, R0, 1.84467440737095516160e+19, RZ ;  /* 0x5f80000000128823 */ /* 0x000fe200000000ff */
[----:B------:R-:W-:Y:S02]  /*0670*/  @!P0 IMAD.MOV.U32 R16, RZ, RZ, -0x40 ;  /* 0xffffffc0ff108424 */ /* 0x000fe400078e00ff */
[----:B------:R-:W-:Y:S02]  /*0680*/  @!P1 FFMA R17, R3, 1.84467440737095516160e+19, RZ ;  /* 0x5f80000003119823 */ /* 0x000fe400000000ff */
[----:B------:R-:W-:-:S07]  /*0690*/  @!P1 VIADD R16, R16, 0x40 ;  /* 0x0000004010109836 */ /* 0x000fce0000000000 */
.L_x_7:
[----:B------:R-:W-:Y:S01]  /*06a0*/  LEA R0, R15, 0xc0800000, 0x17 ;  /* 0xc08000000f007811 */ /* 0x000fe200078eb8ff */
[----:B------:R-:W-:Y:S04]  /*06b0*/  BSSY.RECONVERGENT B3, `(.L_x_12) ;  /* 0x0000036000037945 */ /* 0x000fe80003800200 */
[----:B------:R-:W-:Y:S02]  /*06c0*/  IMAD.IADD R19, R17, 0x1, -R0 ;  /* 0x0000000111137824 */ /* 0x000fe400078e0a00 */
[----:B------:R-:W-:Y:S02]  /*06d0*/  VIADD R17, R20, 0xffffff81 ;  /* 0xffffff8114117836 */ /* 0x000fe40000000000 */
[----:B------:R-:W0:Y:S01]  /*06e0*/  MUFU.RCP R3, R19 ;  /* 0x0000001300037308 */ /* 0x000e220000001000 */
[----:B------:R-:W-:Y:S01]  /*06f0*/  FADD.FTZ R21, -R19, -RZ ;  /* 0x800000ff13157221 */ /* 0x000fe20000010100 */
[C---:B------:R-:W-:Y:S01]  /*0700*/  IMAD R0, R17.reuse, -0x800000, R18 ;  /* 0xff80000011007824 */ /* 0x040fe200078e0212 */
[----:B------:R-:W-:-:S05]  /*0710*/  IADD3 R17, PT, PT, R17, 0x7f, -R15 ;  /* 0x0000007f11117810 */ /* 0x000fca0007ffe80f */
[----:B------:R-:W-:Y:S02]  /*0720*/  IMAD.IADD R17, R17, 0x1, R16 ;  /* 0x0000000111117824 */ /* 0x000fe400078e0210 */
[----:B0-----:R-:W-:-:S04]  /*0730*/  FFMA R20, R3, R21, 1 ;  /* 0x3f80000003147423 */ /* 0x001fc80000000015 */
[----:B------:R-:W-:-:S04]  /*0740*/  FFMA R3, R3, R20, R3 ;  /* 0x0000001403037223 */ /* 0x000fc80000000003 */
[----:B------:R-:W-:-:S04]  /*0750*/  FFMA R18, R0, R3, RZ ;  /* 0x0000000300127223 */ /* 0x000fc800000000ff */
[----:B------:R-:W-:-:S04]  /*0760*/  FFMA R20, R21, R18, R0 ;  /* 0x0000001215147223 */ /* 0x000fc80000000000 */
[----:B------:R-:W-:-:S04]  /*0770*/  FFMA R18, R3, R20, R18 ;  /* 0x0000001403127223 */ /* 0x000fc80000000012 */
[----:B------:R-:W-:-:S04]  /*0780*/  FFMA R21, R21, R18, R0 ;  /* 0x0000001215157223 */ /* 0x000fc80000000000 */
[----:B------:R-:W-:-:S05]  /*0790*/  FFMA R0, R3, R21, R18 ;  /* 0x0000001503007223 */ /* 0x000fca0000000012 */
[----:B------:R-:W-:-:S04]  /*07a0*/  SHF.R.U32.HI R15, RZ, 0x17, R0 ;  /* 0x00000017ff0f7819 */ /* 0x000fc80000011600 */
[----:B------:R-:W-:-:S05]  /*07b0*/  LOP3.LUT R15, R15, 0xff, RZ, 0xc0, !PT ;  /* 0x000000ff0f0f7812 */ /* 0x000fca00078ec0ff */
[----:B------:R-:W-:-:S04]  /*07c0*/  IMAD.IADD R19, R15, 0x1, R17 ;  /* 0x000000010f137824 */ /* 0x000fc800078e0211 */
[----:B------:R-:W-:-:S05]  /*07d0*/  VIADD R15, R19, 0xffffffff ;  /* 0xffffffff130f7836 */ /* 0x000fca0000000000 */
[----:B------:R-:W-:-:S13]  /*07e0*/  ISETP.GE.U32.AND P0, PT, R15, 0xfe, PT ;  /* 0x000000fe0f00780c */ /* 0x000fda0003f06070 */
[----:B------:R-:W-:Y:S05]  /*07f0*/  @!P0 BRA `(.L_x_13) ;  /* 0x0000000000808947 */ /* 0x000fea0003800000 */
[----:B------:R-:W-:-:S13]  /*0800*/  ISETP.GT.AND P0, PT, R19, 0xfe, PT ;  /* 0x000000fe1300780c */ /* 0x000fda0003f04270 */
[----:B------:R-:W-:Y:S05]  /*0810*/  @P0 BRA `(.L_x_14) ;  /* 0x00000000006c0947 */ /* 0x000fea0003800000 */
[----:B------:R-:W-:-:S13]  /*0820*/  ISETP.GE.AND P0, PT, R19, 0x1, PT ;  /* 0x000000011300780c */ /* 0x000fda0003f06270 */
[----:B------:R-:W-:Y:S05]  /*0830*/  @P0 BRA `(.L_x_15) ;  /* 0x0000000000740947 */ /* 0x000fea0003800000 */
[----:B------:R-:W-:Y:S02]  /*0840*/  ISETP.GE.AND P0, PT, R19, -0x18, PT ;  /* 0xffffffe81300780c */ /* 0x000fe40003f06270 */
[----:B------:R-:W-:-:S11]  /*0850*/  LOP3.LUT R0, R0, 0x80000000, RZ, 0xc0, !PT ;  /* 0x8000000000007812 */ /* 0x000fd600078ec0ff */
[----:B------:R-:W-:Y:S05]  /*0860*/  @!P0 BRA `(.L_x_15) ;  /* 0x0000000000688947 */ /* 0x000fea0003800000 */
[-CC-:B------:R-:W-:Y:S01]  /*0870*/  FFMA.RZ R15, R3, R21.reuse, R18.reuse ;  /* 0x00000015030f7223 */ /* 0x180fe2000000c012 */
[----:B------:R-:W-:Y:S01]  /*0880*/  IMAD.MOV R17, RZ, RZ, -R19 ;  /* 0x000000ffff117224 */ /* 0x000fe200078e0a13 */
[C---:B------:R-:W-:Y:S02]  /*0890*/  ISETP.NE.AND P2, PT, R19.reuse, RZ, PT ;  /* 0x000000ff1300720c */ /* 0x040fe40003f45270 */
[----:B------:R-:W-:Y:S02]  /*08a0*/  ISETP.NE.AND P1, PT, R19, RZ, PT ;  /* 0x000000ff1300720c */ /* 0x000fe40003f25270 */
[----:B------:R-:W-:Y:S01]  /*08b0*/  LOP3.LUT R16, R15, 0x7fffff, RZ, 0xc0, !PT ;  /* 0x007fffff0f107812 */ /* 0x000fe200078ec0ff */
[CCC-:B------:R-:W-:Y:S01]  /*08c0*/  FFMA.RP R15, R3.reuse, R21.reuse, R18.reuse ;  /* 0x00000015030f7223 */ /* 0x1c0fe20000008012 */
[----:B------:R-:W-:Y:S01]  /*08d0*/  FFMA.RM R18, R3, R21, R18 ;  /* 0x0000001503127223 */ /* 0x000fe20000004012 */
[----:B------:R-:W-:Y:S01]  /*08e0*/  VIADD R3, R19, 0x20 ;  /* 0x0000002013037836 */ /* 0x000fe20000000000 */
[----:B------:R-:W-:-:S03]  /*08f0*/  LOP3.LUT R16, R16, 0x800000, RZ, 0xfc, !PT ;  /* 0x0080000010107812 */ /* 0x000fc600078efcff */
[----:B------:R-:W-:Y:S02]  /*0900*/  FSETP.NEU.FTZ.AND P0, PT, R15, R18, PT ;  /* 0x000000120f00720b */ /* 0x000fe40003f1d000 */
[----:B------:R-:W-:Y:S02]  /*0910*/  SHF.L.U32 R3, R16, R3, RZ ;  /* 0x0000000310037219 */ /* 0x000fe400000006ff */
[----:B------:R-:W-:Y:S02]  /*0920*/  SEL R15, R17, RZ, P2 ;  /* 0x000000ff110f7207 */ /* 0x000fe40001000000 */
[----:B------:R-:W-:Y:S02]  /*0930*/  ISETP.NE.AND P1, PT, R3, RZ, P1 ;  /* 0x000000ff0300720c */ /* 0x000fe40000f25270 */
[----:B------:R-:W-:Y:S02]  /*0940*/  SHF.R.U32.HI R15, RZ, R15, R16 ;  /* 0x0000000fff0f7219 */ /* 0x000fe40000011610 */
[----:B------:R-:W-:-:S02]  /*0950*/  PLOP3.LUT P0, PT, P0, P1, PT, 0xf8, 0x8f ;  /* 0x00000000008f781c */ /* 0x000fc40000703f70 */
[----:B------:R-:W-:Y:S02]  /*0960*/  SHF.R.U32.HI R16, RZ, 0x1, R15 ;  /* 0x00000001ff107819 */ /* 0x000fe4000001160f */
[----:B------:R-:W-:-:S04]  /*0970*/  SEL R3, RZ, 0x1, !P0 ;  /* 0x00000001ff037807 */ /* 0x000fc80004000000 */
[----:B------:R-:W-:-:S04]  /*0980*/  LOP3.LUT R18, R3, 0x1, R16, 0xf8, !PT ;  /* 0x0000000103127812 */ /* 0x000fc800078ef810 */
[----:B------:R-:W-:-:S05]  /*0990*/  LOP3.LUT R15, R18, R15, RZ, 0xc0, !PT ;  /* 0x0000000f120f7212 */ /* 0x000fca00078ec0ff */
[----:B------:R-:W-:-:S05]  /*09a0*/  IMAD.IADD R15, R16, 0x1, R15 ;  /* 0x00000001100f7824 */ /* 0x000fca00078e020f */
[----:B------:R-:W-:Y:S01]  /*09b0*/  LOP3.LUT R0, R15, R0, RZ, 0xfc, !PT ;  /* 0x000000000f007212 */ /* 0x000fe200078efcff */
[----:B------:R-:W-:Y:S06]  /*09c0*/  BRA `(.L_x_15) ;  /* 0x0000000000107947 */ /* 0x000fec0003800000 */
.L_x_14:
[----:B------:R-:W-:-:S04]  /*09d0*/  LOP3.LUT R0, R0, 0x80000000, RZ, 0xc0, !PT ;  /* 0x8000000000007812 */ /* 0x000fc800078ec0ff */
[----:B------:R-:W-:Y:S01]  /*09e0*/  LOP3.LUT R0, R0, 0x7f800000, RZ, 0xfc, !PT ;  /* 0x7f80000000007812 */ /* 0x000fe200078efcff */
[----:B------:R-:W-:Y:S06]  /*09f0*/  BRA `(.L_x_15) ;  /* 0x0000000000047947 */ /* 0x000fec0003800000 */
.L_x_13:
[----:B------:R-:W-:-:S07]  /*0a00*/  IMAD R0, R17, 0x800000, R0 ;  /* 0x0080000011007824 */ /* 0x000fce00078e0200 */
.L_x_15:
[----:B------:R-:W-:Y:S05]  /*0a10*/  BSYNC.RECONVERGENT B3 ;  /* 0x0000000000037941 */ /* 0x000fea0003800200 */
.L_x_12:
[----:B------:R-:W-:Y:S05]  /*0a20*/  BRA `(.L_x_16) ;  /* 0x0000000000207947 */ /* 0x000fea0003800000 */
.L_x_11:
[----:B------:R-:W-:-:S04]  /*0a30*/  LOP3.LUT R0, R17, 0x80000000, R18, 0x48, !PT ;  /* 0x8000000011007812 */ /* 0x000fc800078e4812 */
[----:B------:R-:W-:Y:S01]  /*0a40*/  LOP3.LUT R0, R0, 0x7f800000, RZ, 0xfc, !PT ;  /* 0x7f80000000007812 */ /* 0x000fe200078efcff */
[----:B------:R-:W-:Y:S06]  /*0a50*/  BRA `(.L_x_16) ;  /* 0x0000000000147947 */ /* 0x000fec0003800000 */
.L_x_10:
[----:B------:R-:W-:Y:S01]  /*0a60*/  LOP3.LUT R0, R17, 0x80000000, R18, 0x48, !PT ;  /* 0x8000000011007812 */ /* 0x000fe200078e4812 */
[----:B------:R-:W-:Y:S06]  /*0a70*/  BRA `(.L_x_16) ;  /* 0x00000000000c7947 */ /* 0x000fec0003800000 */
.L_x_9:
[----:B------:R-:W0:Y:S01]  /*0a80*/  MUFU.RSQ R0, -QNAN ;  /* 0xffc0000000007908 */ /* 0x000e220000001400 */
[----:B------:R-:W-:Y:S05]  /*0a90*/  BRA `(.L_x_16) ;  /* 0x0000000000047947 */ /* 0x000fea0003800000 */
.L_x_8:
[----:B------:R-:W-:-:S07]  /*0aa0*/  FADD.FTZ R0, R0, R3 ;  /* 0x0000000300007221 */ /* 0x000fce0000010000 */
.L_x_16:
[----:B------:R-:W-:Y:S05]  /*0ab0*/  BSYNC.RECONVERGENT B2 ;  /* 0x0000000000027941 */ /* 0x000fea0003800200 */
.L_x_6:
[----:B------:R-:W-:-:S04]  /*0ac0*/  IMAD.MOV.U32 R15, RZ, RZ, 0x0 ;  /* 0x00000000ff0f7424 */ /* 0x000fc800078e00ff */
[----:B0-----:R-:W-:Y:S05]  /*0ad0*/  RET.REL.NODEC R14 `(_Z13kernelWelfordPfS_i) ;  /* 0xfffffff40e487950 */ /* 0x001fea0003c3ffff */
.L_x_17:
        /* <DEDUP_REMOVED lines=10> */
.L_x_53:


//--------------------- .text._Z14kernelWelford2PfS_i --------------------------
	.section	.text._Z14kernelWelford2PfS_i,"ax",@progbits
	.align	128
        .global         _Z14kernelWelford2PfS_i
        .type           _Z14kernelWelford2PfS_i,@function
        .size           _Z14kernelWelford2PfS_i,(.L_x_54 - _Z14kernelWelford2PfS_i)
        .other          _Z14kernelWelford2PfS_i,@"STO_CUDA_ENTRY STV_DEFAULT"
_Z14kernelWelford2PfS_i:
.text._Z14kernelWelford2PfS_i:
[----:B------:R-:W-:Y:S01]  /*0000*/  LDC R1, c[0x0][0x37c] ;  /* 0x0000df00ff017b82 */ /* 0x000fe20000000800 */
[----:B------:R-:W0:Y:S01]  /*0010*/  S2R R5, SR_TID.X ;  /* 0x0000000000057919 */ /* 0x000e220000002100 */
[----:B------:R-:W1:Y:S06]  /*0020*/  LDCU UR9, c[0x0][0x360] ;  /* 0x00006c00ff0977ac */ /* 0x000e6c0008000800 */
[----:B------:R-:W2:Y:S01]  /*0030*/  LDC.64 R6, c[0x0][0x380] ;  /* 0x0000e000ff067b82 */ /* 0x000ea20000000a00 */
[----:B------:R-:W0:Y:S01]  /*0040*/  S2R R2, SR_CTAID.X ;  /* 0x0000000000027919 */ /* 0x000e220000002500 */
[----:B------:R-:W3:Y:S01]  /*0050*/  LDCU.64 UR10, c[0x0][0x358] ;  /* 0x00006b00ff0a77ac */ /* 0x000ee20008000a00 */
[----:B-1----:R-:W-:-:S02]  /*0060*/  USHF.L.U32 UR5, UR9, 0x1, URZ ;  /* 0x0000000109057899 */ /* 0x002fc400080006ff */
[----:B------:R-:W-:-:S04]  /*0070*/  USHF.L.U32 UR7, UR9, 0x2, URZ ;  /* 0x0000000209077899 */ /* 0x000fc800080006ff */
[----:B0-----:R-:W-:-:S04]  /*0080*/  IMAD R3, R2, UR5, R5 ;  /* 0x0000000502037c24 */ /* 0x001fc8000f8e0205 */
[----:B--2---:R-:W-:-:S03]  /*0090*/  IMAD.WIDE R6, R3, 0x4, R6 ;  /* 0x0000000403067825 */ /* 0x004fc600078e0206 */
[----:B------:R-:W-:-:S05]  /*00a0*/  IADD3 R8, P0, PT, R6, UR7, RZ ;  /* 0x0000000706087c10 */ /* 0x000fca000ff1e0ff */
[----:B------:R-:W-:Y:S02]  /*00b0*/  IMAD.X R9, RZ, RZ, R7, P0 ;  /* 0x000000ffff097224 */ /* 0x000fe400000e0607 */
[----:B---3--:R-:W2:Y:S04]  /*00c0*/  LDG.E R7, desc[UR10][R6.64] ;  /* 0x0000000a06077981 */ /* 0x008ea8000c1e1900 */
[----:B------:R-:W3:Y:S01]  /*00d0*/  LDG.E R9, desc[UR10][R8.64] ;  /* 0x0000000a08097981 */ /* 0x000ee2000c1e1900 */
[----:B------:R-:W0:Y:S01]  /*00e0*/  S2UR UR6, SR_CgaCtaId ;  /* 0x00000000000679c3 */ /* 0x000e220000008800 */
[----:B------:R-:W-:Y:S01]  /*00f0*/  UMOV UR4, 0x400 ;  /* 0x0000040000047882 */ /* 0x000fe20000000000 */
[----:B------:R-:W-:Y:S01]  /*0100*/  IMAD.MOV.U32 R3, RZ, RZ, RZ ;  /* 0x000000ffff037224 */ /* 0x000fe200078e00ff */
[----:B------:R-:W-:Y:S01]  /*0110*/  CS2R R10, SRZ ;  /* 0x00000000000a7805 */ /* 0x000fe2000001ff00 */
[----:B------:R-:W-:Y:S01]  /*0120*/  IMAD.U32 R0, RZ, RZ, UR9 ;  /* 0x00000009ff007e24 */ /* 0x000fe2000f8e00ff */
[----:B0-----:R-:W-:-:S03]  /*0130*/  ULEA UR4, UR6, UR4, 0x18 ;  /* 0x0000000406047291 */ /* 0x001fc6000f8ec0ff */
[----:B------:R-:W-:-:S03]  /*0140*/  UMOV UR6, 0x1 ;  /* 0x0000000100067882 */ /* 0x000fc60000000000 */
[----:B------:R-:W-:-:S05]  /*0150*/  LEA R4, R5, UR4, 0x2 ;  /* 0x0000000405047c11 */ /* 0x000fca000f8e10ff */
[----:B--2---:R0:W-:Y:S04]  /*0160*/  STS [R4], R7 ;  /* 0x0000000704007388 */ /* 0x0041e80000000800 */
[----:B---3--:R0:W-:Y:S01]  /*0170*/  STS [R4+UR7], R9 ;  /* 0x0000000904007988 */ /* 0x0081e20008000807 */
[----:B------:R-:W-:Y:S06]  /*0180*/  BAR.SYNC.DEFER_BLOCKING 0x0 ;  /* 0x0000000000007b1d */ /* 0x000fec0000010000 */
.L_x_22:
[----:B------:R-:W-:Y:S01]  /*0190*/  ISETP.GE.U32.AND P0, PT, R5, R0, PT ;  /* 0x000000000500720c */ /* 0x000fe20003f06070 */
[----:B------:R-:W-:-:S12]  /*01a0*/  BSSY.RECONVERGENT B0, `(.L_x_18) ;  /* 0x000001d000007945 */ /* 0x000fd80003800200 */
[----:B-1-3--:R-:W-:Y:S05]  /*01b0*/  @P0 BRA `(.L_x_19) ;  /* 0x00000000006c0947 */ /* 0x00afea0003800000 */
[----:B------:R-:W-:Y:S01]  /*01c0*/  IMAD R3, R3, 0x4, R4 ;  /* 0x0000000403037824 */ /* 0x000fe200078e0204 */
[----:B------:R-:W-:Y:S01]  /*01d0*/  USHF.L.U32 UR4, UR6, 0x1, URZ ;  /* 0x0000000106047899 */ /* 0x000fe200080006ff */
[----:B------:R-:W-:Y:S02]  /*01e0*/  BSSY.RECONVERGENT B1, `(.L_x_20) ;  /* 0x0000013000017945 */ /* 0x000fe40003800200 */
[----:B0-----:R-:W-:Y:S01]  /*01f0*/  IMAD R7, R0, 0x4, R3 ;  /* 0x0000000400077824 */ /* 0x001fe200078e0203 */
[----:B------:R-:W-:Y:S02]  /*0200*/  LDS R6, [R3] ;  /* 0x0000000003067984 */ /* 0x000fe40000000800 */
[----:B------:R-:W-:-:S03]  /*0210*/  I2FP.F32.U32 R13, UR4 ;  /* 0x00000004000d7c45 */ /* 0x000fc60008201000 */
[----:B------:R-:W0:Y:S01]  /*0220*/  LDS R7, [R7] ;  /* 0x0000000007077984 */ /* 0x000e220000000800 */
[----:B------:R-:W1:Y:S02]  /*0230*/  MUFU.RCP R8, R13 ;  /* 0x0000000d00087308 */ /* 0x000e640000001000 */
[----:B-1----:R-:W-:-:S04]  /*0240*/  FFMA R9, -R13, R8, 1 ;  /* 0x3f8000000d097423 */ /* 0x002fc80000000108 */
[----:B------:R-:W-:Y:S01]  /*0250*/  FFMA R9, R8, R9, R8 ;  /* 0x0000000908097223 */ /* 0x000fe20000000008 */
[----:B------:R-:W-:Y:S01]  /*0260*/  FADD R8, R11, R10 ;  /* 0x0000000a0b087221 */ /* 0x000fe20000000000 */
[----:B0-----:R-:W-:-:S04]  /*0270*/  FADD R0, R6, -R7 ;  /* 0x8000000706007221 */ /* 0x001fc80000000000 */
[----:B------:R-:W-:-:S04]  /*0280*/  FMUL R0, R0, R0 ;  /* 0x0000000000007220 */ /* 0x000fc80000400000 */
[----:B------:R-:W0:Y:S01]  /*0290*/  FCHK P0, R0, R13 ;  /* 0x0000000d00007302 */ /* 0x000e220000000000 */
[----:B------:R-:W-:-:S04]  /*02a0*/  FFMA R12, R0, R9, RZ ;  /* 0x00000009000c7223 */ /* 0x000fc800000000ff */
[----:B------:R-:W-:-:S04]  /*02b0*/  FFMA R3, -R13, R12, R0 ;  /* 0x0000000c0d037223 */ /* 0x000fc80000000100 */
[----:B------:R-:W-:Y:S01]  /*02c0*/  FFMA R3, R9, R3, R12 ;  /* 0x0000000309037223 */ /* 0x000fe2000000000c */
[----:B0-----:R-:W-:Y:S06]  /*02d0*/  @!P0 BRA `(.L_x_21) ;  /* 0x00000000000c8947 */ /* 0x001fec0003800000 */
[----:B------:R-:W-:-:S07]  /*02e0*/  MOV R10, 0x300 ;  /* 0x00000300000a7802 */ /* 0x000fce0000000f00 */
[----:B------:R-:W-:Y:S05]  /*02f0*/  CALL.REL.NOINC `($__internal_1_$__cuda_sm3x_div_rn_noftz_f32_slowpath) ;  /* 0x0000000000707944 */ /* 0x000fea0003c00000 */
[----:B------:R-:W-:-:S07]  /*0300*/  IMAD.MOV.U32 R3, RZ, RZ, R0 ;  /* 0x000000ffff037224 */ /* 0x000fce00078e0000 */
.L_x_21:
[----:B------:R-:W-:Y:S05]  /*0310*/  BSYNC.RECONVERGENT B1 ;  /* 0x0000000000017941 */ /* 0x000fea0003800200 */
.L_x_20:
[----:B------:R-:W-:Y:S01]  /*0320*/  FADD R11, R8, R3 ;  /* 0x00000003080b7221 */ /* 0x000fe20000000000 */
[----:B------:R-:W-:Y:S01]  /*0330*/  FADD R9, R6, R7 ;  /* 0x0000000706097221 */ /* 0x000fe20000000000 */
[----:B------:R-:W-:-:S03]  /*0340*/  IMAD.U32 R3, RZ, RZ, UR9 ;  /* 0x00000009ff037e24 */ /* 0x000fc6000f8e00ff */
[----:B------:R1:W-:Y:S04]  /*0350*/  STS [R4], R11 ;  /* 0x0000000b04007388 */ /* 0x0003e80000000800 */
[----:B------:R1:W-:Y:S02]  /*0360*/  STS [R4+UR7], R9 ;  /* 0x0000000904007988 */ /* 0x0003e40008000807 */
.L_x_19:
[----:B------:R-:W-:Y:S05]  /*0370*/  BSYNC.RECONVERGENT B0 ;  /* 0x0000000000007941 */ /* 0x000fea0003800200 */
.L_x_18:
[----:B------:R-:W-:Y:S01]  /*0380*/  BAR.SYNC.DEFER_BLOCKING 0x0 ;  /* 0x0000000000007b1d */ /* 0x000fe20000010000 */
[----:B------:R-:W-:Y:S02]  /*0390*/  ULOP3.LUT UR4, UR5, 0xffc, URZ, 0xc0, !UPT ;  /* 0x00000ffc05047892 */ /* 0x000fe4000f8ec0ff */
[----:B------:R-:W-:Y:S02]  /*03a0*/  UISETP.GT.U32.AND UP0, UPT, UR5, 0x1, UPT ;  /* 0x000000010500788c */ /* 0x000fe4000bf04070 */
[----:B------:R-:W-:Y:S02]  /*03b0*/  USHF.R.U32.HI UR8, URZ, 0x2, UR5 ;  /* 0x00000002ff087899 */ /* 0x000fe40008011605 */
[----:B------:R-:W-:-:S04]  /*03c0*/  USHF.L.U32 UR6, UR6, 0x1, URZ ;  /* 0x0000000106067899 */ /* 0x000fc800080006ff */
[----:B------:R-:W-:Y:S01]  /*03d0*/  IMAD.U32 R0, RZ, RZ, UR8 ;  /* 0x00000008ff007e24 */ /* 0x000fe2000f8e00ff */
[----:B------:R2:W3:Y:S01]  /*03e0*/  LDS R10, [R4+UR4] ;  /* 0x00000004040a7984 */ /* 0x0004e20008000800 */
[----:B------:R-:W-:-:S07]  /*03f0*/  USHF.R.U32.HI UR4, URZ, 0x1, UR5 ;  /* 0x00000001ff047899 */ /* 0x000fce0008011605 */
[----:B------:R-:W-:Y:S01]  /*0400*/  UMOV UR5, UR4 ;  /* 0x0000000400057c82 */ /* 0x000fe20008000000 */
[----:B--2---:R-:W-:Y:S05]  /*0410*/  BRA.U UP0, `(.L_x_22) ;  /* 0xfffffffd005c7547 */ /* 0x004fea000b83ffff */
[----:B------:R-:W-:-:S13]  /*0420*/  ISETP.NE.AND P0, PT, R5, RZ, PT ;  /* 0x000000ff0500720c */ /* 0x000fda0003f05270 */
[----:B------:R-:W-:Y:S05]  /*0430*/  @P0 EXIT ;  /* 0x000000000000094d */ /* 0x000fea0003800000 */
[----:B------:R-:W2:Y:S08]  /*0440*/  LDC R5, c[0x0][0x370] ;  /* 0x0000dc00ff057b82 */ /* 0x000eb00000000800 */
[----:B0-----:R-:W1:Y:S01]  /*0450*/  LDC.64 R6, c[0x0][0x388] ;  /* 0x0000e200ff067b82 */ /* 0x001e620000000a00 */
[----:B--2---:R-:W-:-:S04]  /*0460*/  IMAD.IADD R5, R2, 0x1, R5 ;  /* 0x0000000102057824 */ /* 0x004fc800078e0205 */
[----:B-1----:R-:W-:-:S04]  /*0470*/  IMAD.WIDE.U32 R4, R5, 0x4, R6 ;  /* 0x0000000405047825 */ /* 0x002fc800078e0006 */
[----:B------:R-:W-:Y:S01]  /*0480*/  IMAD.WIDE.U32 R2, R2, 0x4, R6 ;  /* 0x0000000402027825 */ /* 0x000fe200078e0006 */
[----:B------:R-:W-:Y:S04]  /*0490*/  STG.E desc[UR10][R4.64], R9 ;  /* 0x0000000904007986 */ /* 0x000fe8000c10190a */
[----:B------:R-:W-:Y:S01]  /*04a0*/  STG.E desc[UR10][R2.64], R11 ;  /* 0x0000000b02007986 */ /* 0x000fe2000c10190a */
[----:B------:R-:W-:Y:S05]  /*04b0*/  EXIT ;  /* 0x000000000000794d */ /* 0x000fea0003800000 */
        .weak           $__internal_1_$__cuda_sm3x_div_rn_noftz_f32_slowpath
        .type           $__internal_1_$__cuda_sm3x_div_rn_noftz_f32_slowpath,@function
        .size           $__internal_1_$__cuda_sm3x_div_rn_noftz_f32_slowpath,(.L_x_54 - $__internal_1_$__cuda_sm3x_div_rn_noftz_f32_slowpath)
$__internal_1_$__cuda_sm3x_div_rn_noftz_f32_slowpath:
        /* <DEDUP_REMOVED lines=12> */
[----:B------:R-:W-:Y:S02]  /*0580*/  FSETP.GTU.FTZ.AND P0, PT, |R0|, +INF , PT ;  /* 0x7f8000000000780b */ /* 0x000fe40003f1c200 */
[----:B------:R-:W-:Y:S02]  /*0590*/  FSETP.GTU.FTZ.AND P1, PT, |R13|, +INF , PT ;  /* 0x7f8000000d00780b */ /* 0x000fe40003f3c200 */
[----:B------:R-:W-:Y:S02]  /*05a0*/  MOV R3, R13 ;  /* 0x0000000d00037202 */ /* 0x000fe40000000f00 */
        /* <DEDUP_REMOVED lines=21> */
.L_x_24:
[----:B------:R-:W-:Y:S01]  /*0700*/  LEA R0, R11, 0xc0800000, 0x17 ;  /* 0xc08000000b007811 */ /* 0x000fe200078eb8ff */
[----:B------:R-:W-:Y:S01]  /*0710*/  VIADD R3, R16, 0xffffff81 ;  /* 0xffffff8110037836 */ /* 0x000fe20000000000 */
[----:B------:R-:W-:Y:S03]  /*0720*/  BSSY.RECONVERGENT B3, `(.L_x_29) ;  /* 0x0000035000037945 */ /* 0x000fe60003800200 */
[----:B------:R-:W-:Y:S02]  /*0730*/  IMAD.IADD R13, R13, 0x1, -R0 ;  /* 0x000000010d0d7824 */ /* 0x000fe400078e0a00 */
[----:B------:R-:W-:Y:S02]  /*0740*/  IMAD R0, R3, -0x800000, R12 ;  /* 0xff80000003007824 */ /* 0x000fe400078e020c */
[----:B------:R-:W0:Y:S01]  /*0750*/  MUFU.RCP R14, R13 ;  /* 0x0000000d000e7308 */ /* 0x000e220000001000 */
[----:B------:R-:W-:-:S04]  /*0760*/  FADD.FTZ R15, -R13, -RZ ;  /* 0x800000ff0d0f7221 */ /* 0x000fc80000010100 */
[----:B0-----:R-:W-:-:S04]  /*0770*/  FFMA R17, R14, R15, 1 ;  /* 0x3f8000000e117423 */ /* 0x001fc8000000000f */
[----:B------:R-:W-:-:S04]  /*0780*/  FFMA R19, R14, R17, R14 ;  /* 0x000000110e137223 */ /* 0x000fc8000000000e */
[----:B------:R-:W-:-:S04]  /*0790*/  FFMA R12, R0, R19, RZ ;  /* 0x00000013000c7223 */ /* 0x000fc800000000ff */
[----:B------:R-:W-:-:S04]  /*07a0*/  FFMA R17, R15, R12, R0 ;  /* 0x0000000c0f117223 */ /* 0x000fc80000000000 */
[----:B------:R-:W-:Y:S01]  /*07b0*/  FFMA R14, R19, R17, R12 ;  /* 0x00000011130e7223 */ /* 0x000fe2000000000c */
[----:B------:R-:W-:-:S03]  /*07c0*/  IADD3 R12, PT, PT, R3, 0x7f, -R11 ;  /* 0x0000007f030c7810 */ /* 0x000fc60007ffe80b */
[----:B------:R-:W-:Y:S02]  /*07d0*/  FFMA R15, R15, R14, R0 ;  /* 0x0000000e0f0f7223 */ /* 0x000fe40000000000 */
[----:B------:R-:W-:Y:S02]  /*07e0*/  IMAD.IADD R12, R12, 0x1, R9 ;  /* 0x000000010c0c7824 */ /* 0x000fe400078e0209 */
[----:B------:R-:W-:-:S05]  /*07f0*/  FFMA R0, R19, R15, R14 ;  /* 0x0000000f13007223 */ /* 0x000fca000000000e */
[----:B------:R-:W-:-:S04]  /*0800*/  SHF.R.U32.HI R3, RZ, 0x17, R0 ;  /* 0x00000017ff037819 */ /* 0x000fc80000011600 */
[----:B------:R-:W-:-:S05]  /*0810*/  LOP3.LUT R3, R3, 0xff, RZ, 0xc0, !PT ;  /* 0x000000ff03037812 */ /* 0x000fca00078ec0ff */
[----:B------:R-:W-:-:S05]  /*0820*/  IMAD.IADD R11, R3, 0x1, R12 ;  /* 0x00000001030b7824 */ /* 0x000fca00078e020c */
[----:B------:R-:W-:-:S04]  /*0830*/  IADD3 R3, PT, PT, R11, -0x1, RZ ;  /* 0xffffffff0b037810 */ /* 0x000fc80007ffe0ff */
        /* <DEDUP_REMOVED lines=9> */
[CCC-:B------:R-:W-:Y:S01]  /*08d0*/  FFMA.RZ R3, R19.reuse, R15.reuse, R14.reuse ;  /* 0x0000000f13037223 */ /* 0x1c0fe2000000c00e */
[-CC-:B------:R-:W-:Y:S01]  /*08e0*/  FFMA.RM R12, R19, R15.reuse, R14.reuse ;  /* 0x0000000f130c7223 */ /* 0x180fe2000000400e */
[C---:B------:R-:W-:Y:S02]  /*08f0*/  ISETP.NE.AND P2, PT, R11.reuse, RZ, PT ;  /* 0x000000ff0b00720c */ /* 0x040fe40003f45270 */
[----:B------:R-:W-:Y:S02]  /*0900*/  ISETP.NE.AND P1, PT, R11, RZ, PT ;  /* 0x000000ff0b00720c */ /* 0x000fe40003f25270 */
[----:B------:R-:W-:Y:S01]  /*0910*/  LOP3.LUT R9, R3, 0x7fffff, RZ, 0xc0, !PT ;  /* 0x007fffff03097812 */ /* 0x000fe200078ec0ff */
[----:B------:R-:W-:Y:S01]  /*0920*/  FFMA.RP R3, R19, R15, R14 ;  /* 0x0000000f13037223 */ /* 0x000fe2000000800e */
[----:B------:R-:W-:Y:S02]  /*0930*/  VIADD R14, R11, 0x20 ;  /* 0x000000200b0e7836 */ /* 0x000fe40000000000 */
[----:B------:R-:W-:Y:S01]  /*0940*/  LOP3.LUT R9, R9, 0x800000, RZ, 0xfc, !PT ;  /* 0x0080000009097812 */ /* 0x000fe200078efcff */
[----:B------:R-:W-:Y:S01]  /*0950*/  IMAD.MOV R11, RZ, RZ, -R11 ;  /* 0x000000ffff0b7224 */ /* 0x000fe200078e0a0b */
[----:B------:R-:W-:-:S02]  /*0960*/  FSETP.NEU.FTZ.AND P0, PT, R3, R12, PT ;  /* 0x0000000c0300720b */ /* 0x000fc40003f1d000 */
[----:B------:R-:W-:Y:S02]  /*0970*/  SHF.L.U32 R14, R9, R14, RZ ;  /* 0x0000000e090e7219 */ /* 0x000fe400000006ff */
[----:B------:R-:W-:Y:S02]  /*0980*/  SEL R12, R11, RZ, P2 ;  /* 0x000000ff0b0c7207 */ /* 0x000fe40001000000 */
[----:B------:R-:W-:Y:S02]  /*0990*/  ISETP.NE.AND P1, PT, R14, RZ, P1 ;  /* 0x000000ff0e00720c */ /* 0x000fe40000f25270 */
[----:B------:R-:W-:Y:S02]  /*09a0*/  SHF.R.U32.HI R12, RZ, R12, R9 ;  /* 0x0000000cff0c7219 */ /* 0x000fe40000011609 */
[----:B------:R-:W-:Y:S02]  /*09b0*/  PLOP3.LUT P0, PT, P0, P1, PT, 0xf8, 0x8f ;  /* 0x00000000008f781c */ /* 0x000fe40000703f70 */
[----:B------:R-:W-:-:S02]  /*09c0*/  SHF.R.U32.HI R14, RZ, 0x1, R12 ;  /* 0x00000001ff0e7819 */ /* 0x000fc4000001160c */
[----:B------:R-:W-:-:S04]  /*09d0*/  SEL R3, RZ, 0x1, !P0 ;  /* 0x00000001ff037807 */ /* 0x000fc80004000000 */
[----:B------:R-:W-:-:S04]  /*09e0*/  LOP3.LUT R3, R3, 0x1, R14, 0xf8, !PT ;  /* 0x0000000103037812 */ /* 0x000fc800078ef80e */
[----:B------:R-:W-:-:S05]  /*09f0*/  LOP3.LUT R3, R3, R12, RZ, 0xc0, !PT ;  /* 0x0000000c03037212 */ /* 0x000fca00078ec0ff */
[----:B------:R-:W-:-:S05]  /*0a00*/  IMAD.IADD R3, R14, 0x1, R3 ;  /* 0x000000010e037824 */ /* 0x000fca00078e0203 */
[----:B------:R-:W-:Y:S01]  /*0a10*/  LOP3.LUT R0, R3, R0, RZ, 0xfc, !PT ;  /* 0x0000000003007212 */ /* 0x000fe200078efcff */
[----:B------:R-:W-:Y:S06]  /*0a20*/  BRA `(.L_x_32) ;  /* 0x0000000000107947 */ /* 0x000fec0003800000 */
.L_x_31:
[----:B------:R-:W-:-:S04]  /*0a30*/  LOP3.LUT R0, R0, 0x80000000, RZ, 0xc0, !PT ;  /* 0x8000000000007812 */ /* 0x000fc800078ec0ff */
[----:B------:R-:W-:Y:S01]  /*0a40*/  LOP3.LUT R0, R0, 0x7f800000, RZ, 0xfc, !PT ;  /* 0x7f80000000007812 */ /* 0x000fe200078efcff */
[----:B------:R-:W-:Y:S06]  /*0a50*/  BRA `(.L_x_32) ;  /* 0x0000000000047947 */ /* 0x000fec0003800000 */
.L_x_30:
[----:B------:R-:W-:-:S07]  /*0a60*/  IMAD R0, R12, 0x800000, R0 ;  /* 0x008000000c007824 */ /* 0x000fce00078e0200 */
.L_x_32:
[----:B------:R-:W-:Y:S05]  /*0a70*/  BSYNC.RECONVERGENT B3 ;  /* 0x0000000000037941 */ /* 0x000fea0003800200 */
.L_x_29:
[----:B------:R-:W-:Y:S05]  /*0a80*/  BRA `(.L_x_33) ;  /* 0x0000000000207947 */ /* 0x000fea0003800000 */
.L_x_28:
[----:B------:R-:W-:-:S04]  /*0a90*/  LOP3.LUT R0, R13, 0x80000000, R12, 0x48, !PT ;  /* 0x800000000d007812 */ /* 0x000fc800078e480c */
[----:B------:R-:W-:Y:S01]  /*0aa0*/  LOP3.LUT R0, R0, 0x7f800000, RZ, 0xfc, !PT ;  /* 0x7f80000000007812 */ /* 0x000fe200078efcff */
[----:B------:R-:W-:Y:S06]  /*0ab0*/  BRA `(.L_x_33) ;  /* 0x0000000000147947 */ /* 0x000fec0003800000 */
.L_x_27:
[----:B------:R-:W-:Y:S01]  /*0ac0*/  LOP3.LUT R0, R13, 0x80000000, R12, 0x48, !PT ;  /* 0x800000000d007812 */ /* 0x000fe200078e480c */
[----:B------:R-:W-:Y:S06]  /*0ad0*/  BRA `(.L_x_33) ;  /* 0x00000000000c7947 */ /* 0x000fec0003800000 */
.L_x_26:
[----:B------:R-:W0:Y:S01]  /*0ae0*/  MUFU.RSQ R0, -QNAN ;  /* 0xffc0000000007908 */ /* 0x000e220000001400 */
[----:B------:R-:W-:Y:S05]  /*0af0*/  BRA `(.L_x_33) ;  /* 0x0000000000047947 */ /* 0x000fea0003800000 */
.L_x_25:
[----:B------:R-:W-:-:S07]  /*0b00*/  FADD.FTZ R0, R0, R3 ;  /* 0x0000000300007221 */ /* 0x000fce0000010000 */
.L_x_33:
[----:B------:R-:W-:Y:S05]  /*0b10*/  BSYNC.RECONVERGENT B2 ;  /* 0x0000000000027941 */ /* 0x000fea0003800200 */
.L_x_23:
[----:B------:R-:W-:-:S04]  /*0b20*/  IMAD.MOV.U32 R11, RZ, RZ, 0x0 ;  /* 0x00000000ff0b7424 */ /* 0x000fc800078e00ff */
[----:B0-----:R-:W-:Y:S05]  /*0b30*/  RET.REL.NODEC R10 `(_Z14kernelWelford2PfS_i) ;  /* 0xfffffff40a307950 */ /* 0x001fea0003c3ffff */
.L_x_34:
        /* <DEDUP_REMOVED lines=12> */
.L_x_54:


//--------------------- .text._Z15kernelWelford2BPfS_ii --------------------------
	.section	.text._Z15kernelWelford2BPfS_ii,"ax",@progbits
	.align	128
        .global         _Z15kernelWelford2BPfS_ii
        .type           _Z15kernelWelford2BPfS_ii,@function
        .size           _Z15kernelWelford2BPfS_ii,(.L_x_55 - _Z15kernelWelford2BPfS_ii)
        .other          _Z15kernelWelford2BPfS_ii,@"STO_CUDA_ENTRY STV_DEFAULT"
_Z15kernelWelford2BPfS_ii:
.text._Z15kernelWelford2BPfS_ii:
[----:B------:R-:W-:Y:S01]  /*0000*/  LDC R1, c[0x0][0x37c] ;  /* 0x0000df00ff017b82 */ /* 0x000fe20000000800 */
[----:B------:R-:W0:Y:S07]  /*0010*/  S2R R5, SR_TID.X ;  /* 0x0000000000057919 */ /* 0x000e2e0000002100 */
[----:B------:R-:W0:Y:S01]  /*0020*/  LDC R4, c[0x0][0x360] ;  /* 0x0000d800ff047b82 */ /* 0x000e220000000800 */
[----:B------:R-:W1:Y:S01]  /*0030*/  LDCU.64 UR6, c[0x0][0x358] ;  /* 0x00006b00ff0677ac */ /* 0x000e620008000a00 */
[----:B------:R-:W0:Y:S06]  /*0040*/  S2R R2, SR_CTAID.X ;  /* 0x0000000000027919 */ /* 0x000e2c0000002500 */
[----:B------:R-:W2:Y:S08]  /*0050*/  LDC.64 R8, c[0x0][0x380] ;  /* 0x0000e000ff087b82 */ /* 0x000eb00000000a00 */
[----:B------:R-:W3:Y:S01]  /*0060*/  LDC R11, c[0x0][0x390] ;  /* 0x0000e400ff0b7b82 */ /* 0x000ee20000000800 */
[----:B0-----:R-:W-:-:S04]  /*0070*/  IMAD R3, R4, R2, R5 ;  /* 0x0000000204037224 */ /* 0x001fc800078e0205 */
[----:B--2---:R-:W-:-:S04]  /*0080*/  IMAD.WIDE R8, R3, 0x4, R8 ;  /* 0x0000000403087825 */ /* 0x004fc800078e0208 */
[----:B---3--:R-:W-:Y:S02]  /*0090*/  IMAD.WIDE R10, R11, 0x4, R8 ;  /* 0x000000040b0a7825 */ /* 0x008fe400078e0208 */
[----:B-1----:R-:W2:Y:S04]  /*00a0*/  LDG.E R8, desc[UR6][R8.64] ;  /* 0x0000000608087981 */ /* 0x002ea8000c1e1900 */
[----:B------:R-:W3:Y:S01]  /*00b0*/  LDG.E R11, desc[UR6][R10.64] ;  /* 0x000000060a0b7981 */ /* 0x000ee2000c1e1900 */
[----:B------:R-:W0:Y:S01]  /*00c0*/  S2UR UR5, SR_CgaCtaId ;  /* 0x00000000000579c3 */ /* 0x000e220000008800 */
[----:B------:R-:W-:Y:S01]  /*00d0*/  UMOV UR4, 0x400 ;  /* 0x0000040000047882 */ /* 0x000fe20000000000 */
[----:B------:R-:W-:Y:S01]  /*00e0*/  ISETP.GE.U32.AND P0, PT, R4, 0x2, PT ;  /* 0x000000020400780c */ /* 0x000fe20003f06070 */
[----:B0-----:R-:W-:-:S06]  /*00f0*/  ULEA UR4, UR5, UR4, 0x18 ;  /* 0x0000000405047291 */ /* 0x001fcc000f8ec0ff */
[----:B------:R-:W-:-:S05]  /*0100*/  LEA R7, R5, UR4, 0x2 ;  /* 0x0000000405077c11 */ /* 0x000fca000f8e10ff */
[----:B------:R-:W-:Y:S01]  /*0110*/  IMAD R6, R4, 0x4, R7 ;  /* 0x0000000404067824 */ /* 0x000fe200078e0207 */
[----:B--2---:R0:W-:Y:S04]  /*0120*/  STS [R7], R8 ;  /* 0x0000000807007388 */ /* 0x0041e80000000800 */
[----:B---3--:R0:W-:Y:S01]  /*0130*/  STS [R6], R11 ;  /* 0x0000000b06007388 */ /* 0x0081e20000000800 */
[----:B------:R-:W-:Y:S06]  /*0140*/  BAR.SYNC.DEFER_BLOCKING 0x0 ;  /* 0x0000000000007b1d */ /* 0x000fec0000010000 */
[----:B------:R0:W1:Y:S01]  /*0150*/  LDS R12, [R7] ;  /* 0x00000000070c7984 */ /* 0x0000620000000800 */
[----:B------:R-:W-:Y:S05]  /*0160*/  @!P0 BRA `(.L_x_35) ;  /* 0x0000000000a48947 */ /* 0x000fea0003800000 */
[----:B0-----:R-:W-:Y:S01]  /*0170*/  IMAD.MOV.U32 R8, RZ, RZ, R4 ;  /* 0x000000ffff087224 */ /* 0x001fe200078e0004 */
[----:B------:R-:W0:Y:S04]  /*0180*/  LDCU UR4, c[0x0][0x394] ;  /* 0x00007280ff0477ac */ /* 0x000e280008000800 */
[----:B------:R-:W-:-:S07]  /*0190*/  SHF.R.U32.HI R0, RZ, 0x1, R8 ;  /* 0x00000001ff007819 */ /* 0x000fce0000011608 */
.L_x_40:
[----:B------:R-:W-:Y:S01]  /*01a0*/  ISETP.GE.U32.AND P0, PT, R5, R0, PT ;  /* 0x000000000500720c */ /* 0x000fe20003f06070 */
[----:B------:R-:W-:-:S12]  /*01b0*/  BSSY.RECONVERGENT B0, `(.L_x_36) ;  /* 0x000001d000007945 */ /* 0x000fd80003800200 */
[----:B--2---:R-:W-:Y:S05]  /*01c0*/  @P0 BRA `(.L_x_37) ;  /* 0x00000000006c0947 */ /* 0x004fea0003800000 */
[----:B------:R-:W-:Y:S01]  /*01d0*/  IMAD R13, R0, 0x4, R7 ;  /* 0x00000004000d7824 */ /* 0x000fe200078e0207 */
[----:B------:R-:W-:Y:S01]  /*01e0*/  LDS R9, [R6] ;  /* 0x0000000006097984 */ /* 0x000fe20000000800 */
[----:B0-----:R-:W-:Y:S01]  /*01f0*/  USHF.L.U32 UR5, UR4, 0x1, URZ ;  /* 0x0000000104057899 */ /* 0x001fe200080006ff */
[----:B------:R-:W-:Y:S01]  /*0200*/  BSSY.RECONVERGENT B1, `(.L_x_38) ;  /* 0x0000013000017945 */ /* 0x000fe20003800200 */
[----:B------:R-:W-:Y:S01]  /*0210*/  IMAD R10, R4, 0x4, R13 ;  /* 0x00000004040a7824 */ /* 0x000fe200078e020d */
[----:B------:R-:W1:Y:S03]  /*0220*/  LDS R11, [R13] ;  /* 0x000000000d0b7984 */ /* 0x000e660000000800 */
[----:B------:R-:W-:Y:S02]  /*0230*/  I2FP.F32.S32 R3, UR5 ;  /* 0x0000000500037c45 */ /* 0x000fe40008201400 */
[----:B------:R-:W0:Y:S02]  /*0240*/  LDS R10, [R10] ;  /* 0x000000000a0a7984 */ /* 0x000e240000000800 */
[----:B------:R-:W2:Y:S02]  /*0250*/  MUFU.RCP R14, R3 ;  /* 0x00000003000e7308 */ /* 0x000ea40000001000 */
[----:B--2---:R-:W-:-:S04]  /*0260*/  FFMA R15, -R3, R14, 1 ;  /* 0x3f800000030f7423 */ /* 0x004fc8000000010e */
[----:B------:R-:W-:Y:S01]  /*0270*/  FFMA R15, R14, R15, R14 ;  /* 0x0000000f0e0f7223 */ /* 0x000fe2000000000e */
[----:B-1----:R-:W-:Y:S01]  /*0280*/  FADD R11, R12, R11 ;  /* 0x0000000b0c0b7221 */ /* 0x002fe20000000000 */
        /* <DEDUP_REMOVED lines=8> */
[----:B------:R-:W-:Y:S05]  /*0310*/  CALL.REL.NOINC `($__internal_2_$__cuda_sm3x_div_rn_noftz_f32_slowpath) ;  /* 0x0000000000607944 */ /* 0x000fea0003c00000 */
[----:B------:R-:W-:-:S07]  /*0320*/  IMAD.MOV.U32 R12, RZ, RZ, R0 ;  /* 0x000000ffff0c7224 */ /* 0x000fce00078e0000 */
.L_x_39:
[----:B------:R-:W-:Y:S05]  /*0330*/  BSYNC.RECONVERGENT B1 ;  /* 0x0000000000017941 */ /* 0x000fea0003800200 */
.L_x_38:
[----:B------:R-:W-:Y:S01]  /*0340*/  FADD R12, R11, R12 ;  /* 0x0000000c0b0c7221 */ /* 0x000fe20000000000 */
[----:B------:R-:W-:-:S04]  /*0350*/  FADD R9, R9, R10 ;  /* 0x0000000a09097221 */ /* 0x000fc80000000000 */
[----:B------:R2:W-:Y:S04]  /*0360*/  STS [R7], R12 ;  /* 0x0000000c07007388 */ /* 0x0005e80000000800 */
[----:B------:R2:W-:Y:S02]  /*0370*/  STS [R6], R9 ;  /* 0x0000000906007388 */ /* 0x0005e40000000800 */
.L_x_37:
[----:B0-----:R-:W-:Y:S05]  /*0380*/  BSYNC.RECONVERGENT B0 ;  /* 0x0000000000007941 */ /* 0x001fea0003800200 */
.L_x_36:
[----:B------:R-:W-:Y:S01]  /*0390*/  BAR.SYNC.DEFER_BLOCKING 0x0 ;  /* 0x0000000000007b1d */ /* 0x000fe20000010000 */
[----:B------:R-:W-:Y:S01]  /*03a0*/  ISETP.GT.U32.AND P0, PT, R8, 0x3, PT ;  /* 0x000000030800780c */ /* 0x000fe20003f04070 */
[----:B------:R-:W-:Y:S01]  /*03b0*/  USHF.L.U32 UR4, UR4, 0x1, URZ ;  /* 0x0000000104047899 */ /* 0x000fe200080006ff */
[--C-:B------:R-:W-:Y:S02]  /*03c0*/  SHF.R.U32.HI R3, RZ, 0x1, R8.reuse ;  /* 0x00000001ff037819 */ /* 0x100fe40000011608 */
[----:B------:R-:W-:-:S03]  /*03d0*/  SHF.R.U32.HI R0, RZ, 0x2, R8 ;  /* 0x00000002ff007819 */ /* 0x000fc60000011608 */
[----:B------:R-:W-:-:S06]  /*03e0*/  IMAD.MOV.U32 R8, RZ, RZ, R3 ;  /* 0x000000ffff087224 */ /* 0x000fcc00078e0003 */
[----:B------:R-:W-:Y:S05]  /*03f0*/  @P0 BRA `(.L_x_40) ;  /* 0xfffffffc00680947 */ /* 0x000fea000383ffff */
.L_x_35:
[----:B------:R-:W-:-:S13]  /*0400*/  ISETP.NE.AND P0, PT, R5, RZ, PT ;  /* 0x000000ff0500720c */ /* 0x000fda0003f05270 */
[----:B------:R-:W-:Y:S05]  /*0410*/  @P0 EXIT ;  /* 0x000000000000094d */ /* 0x000fea0003800000 */
[----:B------:R-:W3:Y:S08]  /*0420*/  LDC R5, c[0x0][0x370] ;  /* 0x0000dc00ff057b82 */ /* 0x000ef00000000800 */
[----:B0-2---:R-:W0:Y:S01]  /*0430*/  LDC.64 R6, c[0x0][0x388] ;  /* 0x0000e200ff067b82 */ /* 0x005e220000000a00 */
[----:B---3--:R-:W-:-:S04]  /*0440*/  IMAD.IADD R5, R2, 0x1, R5 ;  /* 0x0000000102057824 */ /* 0x008fc800078e0205 */
[----:B0-----:R-:W-:-:S04]  /*0450*/  IMAD.WIDE.U32 R4, R5, 0x4, R6 ;  /* 0x0000000405047825 */ /* 0x001fc800078e0006 */
[----:B------:R-:W-:Y:S01]  /*0460*/  IMAD.WIDE.U32 R2, R2, 0x4, R6 ;  /* 0x0000000402027825 */ /* 0x000fe200078e0006 */
[----:B------:R-:W-:Y:S04]  /*0470*/  STG.E desc[UR6][R4.64], R9 ;  /* 0x0000000904007986 */ /* 0x000fe8000c101906 */
[----:B-1----:R-:W-:Y:S01]  /*0480*/  STG.E desc[UR6][R2.64], R12 ;  /* 0x0000000c02007986 */ /* 0x002fe2000c101906 */
[----:B------:R-:W-:Y:S05]  /*0490*/  EXIT ;  /* 0x000000000000794d */ /* 0x000fea0003800000 */
        .weak           $__internal_2_$__cuda_sm3x_div_rn_noftz_f32_slowpath
        .type           $__internal_2_$__cuda_sm3x_div_rn_noftz_f32_slowpath,@function
        .size           $__internal_2_$__cuda_sm3x_div_rn_noftz_f32_slowpath,(.L_x_55 - $__internal_2_$__cuda_sm3x_div_rn_noftz_f32_slowpath)
$__internal_2_$__cuda_sm3x_div_rn_noftz_f32_slowpath:
[--C-:B------:R-:W-:Y:S01]  /*04a0*/  SHF.R.U32.HI R13, RZ, 0x17, R3.reuse ;  /* 0x00000017ff0d7819 */ /* 0x100fe20000011603 */
[----:B------:R-:W-:Y:S01]  /*04b0*/  BSSY.RECONVERGENT B2, `(.L_x_41) ;  /* 0x0000064000027945 */ /* 0x000fe20003800200 */
[--C-:B------:R-:W-:Y:S01]  /*04c0*/  SHF.R.U32.HI R14, RZ, 0x17, R0.reuse ;  /* 0x00000017ff0e7819 */ /* 0x100fe20000011600 */
[----:B------:R-:W-:Y:S01]  /*04d0*/  IMAD.MOV.U32 R15, RZ, RZ, R0 ;  /* 0x000000ffff0f7224 */ /* 0x000fe200078e0000 */
[----:B------:R-:W-:Y:S01]  /*04e0*/  LOP3.LUT R13, R13, 0xff, RZ, 0xc0, !PT ;  /* 0x000000ff0d0d7812 */ /* 0x000fe200078ec0ff */
[----:B------:R-:W-:Y:S01]  /*04f0*/  IMAD.MOV.U32 R16, RZ, RZ, R3 ;  /* 0x000000ffff107224 */ /* 0x000fe200078e0003 */
        /* <DEDUP_REMOVED lines=30> */
.L_x_42:
[----:B------:R-:W-:Y:S01]  /*06e0*/  LEA R3, R13, 0xc0800000, 0x17 ;  /* 0xc08000000d037811 */ /* 0x000fe200078eb8ff */
[----:B------:R-:W-:Y:S04]  /*06f0*/  BSSY.RECONVERGENT B3, `(.L_x_47) ;  /* 0x0000036000037945 */ /* 0x000fe80003800200 */
[----:B------:R-:W-:Y:S02]  /*0700*/  IMAD.IADD R17, R16, 0x1, -R3 ;  /* 0x0000000110117824 */ /* 0x000fe400078e0a03 */
[----:B------:R-:W-:Y:S02]  /*0710*/  VIADD R16, R18, 0xffffff81 ;  /* 0xffffff8112107836 */ /* 0x000fe40000000000 */
[----:B------:R-:W0:Y:S01]  /*0720*/  MUFU.RCP R3, R17 ;  /* 0x0000001100037308 */ /* 0x000e220000001000 */
[----:B------:R-:W-:Y:S01]  /*0730*/  FADD.FTZ R19, -R17, -RZ ;  /* 0x800000ff11137221 */ /* 0x000fe20000010100 */
[----:B------:R-:W-:-:S03]  /*0740*/  IMAD R0, R16, -0x800000, R15 ;  /* 0xff80000010007824 */ /* 0x000fc600078e020f */
        /* <DEDUP_REMOVED lines=23> */
[----:B------:R-:W-:Y:S02]  /*08c0*/  VIADD R16, R17, 0x20 ;  /* 0x0000002011107836 */ /* 0x000fe40000000000 */
[-CC-:B------:R-:W-:Y:S01]  /*08d0*/  FFMA.RM R14, R3, R19.reuse, R18.reuse ;  /* 0x00000013030e7223 */ /* 0x180fe20000004012 */
[----:B------:R-:W-:Y:S02]  /*08e0*/  ISETP.NE.AND P2, PT, R17, RZ, PT ;  /* 0x000000ff1100720c */ /* 0x000fe40003f45270 */
[----:B------:R-:W-:Y:S01]  /*08f0*/  LOP3.LUT R15, R13, 0x7fffff, RZ, 0xc0, !PT ;  /* 0x007fffff0d0f7812 */ /* 0x000fe200078ec0ff */
[----:B------:R-:W-:Y:S01]  /*0900*/  FFMA.RP R13, R3, R19, R18 ;  /* 0x00000013030d7223 */ /* 0x000fe20000008012 */
[----:B------:R-:W-:Y:S01]  /*0910*/  IMAD.MOV R3, RZ, RZ, -R17 ;  /* 0x000000ffff037224 */ /* 0x000fe200078e0a11 */
[----:B------:R-:W-:Y:S02]  /*0920*/  ISETP.NE.AND P1, PT, R17, RZ, PT ;  /* 0x000000ff1100720c */ /* 0x000fe40003f25270 */
[----:B------:R-:W-:-:S02]  /*0930*/  LOP3.LUT R15, R15, 0x800000, RZ, 0xfc, !PT ;  /* 0x008000000f0f7812 */ /* 0x000fc400078efcff */
        /* <DEDUP_REMOVED lines=13> */
.L_x_49:
[----:B------:R-:W-:-:S04]  /*0a10*/  LOP3.LUT R0, R0, 0x80000000, RZ, 0xc0, !PT ;  /* 0x8000000000007812 */ /* 0x000fc800078ec0ff */
[----:B------:R-:W-:Y:S01]  /*0a20*/  LOP3.LUT R0, R0, 0x7f800000, RZ, 0xfc, !PT ;  /* 0x7f80000000007812 */ /* 0x000fe200078efcff */
[----:B------:R-:W-:Y:S06]  /*0a30*/  BRA `(.L_x_50) ;  /* 0x0000000000047947 */ /* 0x000fec0003800000 */
.L_x_48:
[----:B------:R-:W-:-:S07]  /*0a40*/  IMAD R0, R15, 0x800000, R0 ;  /* 0x008000000f007824 */ /* 0x000fce00078e0200 */
.L_x_50:
[----:B------:R-:W-:Y:S05]  /*0a50*/  BSYNC.RECONVERGENT B3 ;  /* 0x0000000000037941 */ /* 0x000fea0003800200 */
.L_x_47:
[----:B------:R-:W-:Y:S05]  /*0a60*/  BRA `(.L_x_51) ;  /* 0x0000000000207947 */ /* 0x000fea0003800000 */
.L_x_46:
[----:B------:R-:W-:-:S04]  /*0a70*/  LOP3.LUT R0, R16, 0x80000000, R15, 0x48, !PT ;  /* 0x8000000010007812 */ /* 0x000fc800078e480f */
[----:B------:R-:W-:Y:S01]  /*0a80*/  LOP3.LUT R0, R0, 0x7f800000, RZ, 0xfc, !PT ;  /* 0x7f80000000007812 */ /* 0x000fe200078efcff */
[----:B------:R-:W-:Y:S06]  /*0a90*/  BRA `(.L_x_51) ;  /* 0x0000000000147947 */ /* 0x000fec0003800000 */
.L_x_45:
[----:B------:R-:W-:Y:S01]  /*0aa0*/  LOP3.LUT R0, R16, 0x80000000, R15, 0x48, !PT ;  /* 0x8000000010007812 */ /* 0x000fe200078e480f */
[----:B------:R-:W-:Y:S06]  /*0ab0*/  BRA `(.L_x_51) ;  /* 0x00000000000c7947 */ /* 0x000fec0003800000 */
.L_x_44:
[----:B------:R-:W0:Y:S01]  /*0ac0*/  MUFU.RSQ R0, -QNAN ;  /* 0xffc0000000007908 */ /* 0x000e220000001400 */
[----:B------:R-:W-:Y:S05]  /*0ad0*/  BRA `(.L_x_51) ;  /* 0x0000000000047947 */ /* 0x000fea0003800000 */
.L_x_43:
[----:B------:R-:W-:-:S07]  /*0ae0*/  FADD.FTZ R0, R0, R3 ;  /* 0x0000000300007221 */ /* 0x000fce0000010000 */
.L_x_51:
[----:B------:R-:W-:Y:S05]  /*0af0*/  BSYNC.RECONVERGENT B2 ;  /* 0x0000000000027941 */ /* 0x000fea0003800200 */
.L_x_41:
[----:B------:R-:W-:-:S04]  /*0b00*/  IMAD.MOV.U32 R13, RZ, RZ, 0x0 ;  /* 0x00000000ff0d7424 */ /* 0x000fc800078e00ff */
[----:B0-----:R-:W-:Y:S05]  /*0b10*/  RET.REL.NODEC R12 `(_Z15kernelWelford2BPfS_ii) ;  /* 0xfffffff40c387950 */ /* 0x001fea0003c3ffff */
.L_x_52:
        /* <DEDUP_REMOVED lines=14> */
.L_x_55:


//--------------------- .nv.shared._ZN3cub18CUB_300001_SM_10006detail11EmptyKernelIvEEvv --------------------------
	.section	.nv.shared._ZN3cub18CUB_300001_SM_10006detail11EmptyKernelIvEEvv,"aw",@nobits
	.sectionflags	@""
	.align	16
	.zero		1024


//--------------------- .nv.shared.reserved.0     --------------------------
	.section	.nv.shared.reserved.0,"aw",@nobits
	.weak		__nv_reservedSMEM_offset_0_alias
	.size		__nv_reservedSMEM_offset_0_alias, 0, 64
	.other		__nv_reservedSMEM_offset_0_alias,@"STO_CUDA_RESERVED_SHARED STV_DEFAULT"
__nv_reservedSMEM_offset_0_alias:
	.zero		0
	.zero		64


//--------------------- .nv.global                --------------------------
	.section	.nv.global,"aw",@nobits
.nv.global:
	.type		_ZN34_INTERNAL_fe55e6a8_4_k_cu_d66713c86thrust24THRUST_300001_SM_1000_NS12placeholders2_5E,@object
	.size		_ZN34_INTERNAL_fe55e6a8_4_k_cu_d66713c86thrust24THRUST_300001_SM_1000_NS12placeholders2_5E,(_ZN34_INTERNAL_fe55e6a8_4_k_cu_d66713c84cuda3std3__45__cpo6cbeginE - _ZN34_INTERNAL_fe55e6a8_4_k_cu_d66713c86thrust24THRUST_300001_SM_1000_NS12placeholders2_5E)
_ZN34_INTERNAL_fe55e6a8_4_k_cu_d66713c86thrust24THRUST_300001_SM_1000_NS12placeholders2_5E:
	.zero		1
	.type		_ZN34_INTERNAL_fe55e6a8_4_k_cu_d66713c84cuda3std3__45__cpo6cbeginE,@object
	.size		_ZN34_INTERNAL_fe55e6a8_4_k_cu_d66713c84cuda3std3__45__cpo6cbeginE,(_ZN34_INTERNAL_fe55e6a8_4_k_cu_d66713c84cuda3std6ranges3__45__cpo6cbeginE - _ZN34_INTERNAL_fe55e6a8_4_k_cu_d66713c84cuda3std3__45__cpo6cbeginE)
_ZN34_INTERNAL_fe55e6a8_4_k_cu_d66713c84cuda3std3__45__cpo6cbeginE:
	.zero		1
	.type		_ZN34_INTERNAL_fe55e6a8_4_k_cu_d66713c84cuda3std6ranges3__45__cpo6cbeginE,@object
	.size		_ZN34_INTERNAL_fe55e6a8_4_k_cu_d66713c84cuda3std6ranges3__45__cpo6cbeginE,(_ZN34_INTERNAL_fe55e6a8_4_k_cu_d66713c84cuda3std3__48in_placeE - _ZN34_INTERNAL_fe55e6a8_4_k_cu_d66713c84cuda3std6ranges3__45__cpo6cbeginE)
_ZN34_INTERNAL_fe55e6a8_4_k_cu_d66713c84cuda3std6ranges3__45__cpo6cbeginE:
	.zero		1
	.type		_ZN34_INTERNAL_fe55e6a8_4_k_cu_d66713c84cuda3std3__48in_placeE,@object
	.size		_ZN34_INTERNAL_fe55e6a8_4_k_cu_d66713c84cuda3std3__48in_placeE,(_ZN34_INTERNAL_fe55e6a8_4_k_cu_d66713c84cuda3std6ranges3__45__cpo4sizeE - _ZN34_INTERNAL_fe55e6a8_4_k_cu_d66713c84cuda3std3__48in_placeE)
_ZN34_INTERNAL_fe55e6a8_4_k_cu_d66713c84cuda3std3__48in_placeE:
	.zero		1
	.type		_ZN34_INTERNAL_fe55e6a8_4_k_cu_d66713c84cuda3std6ranges3__45__cpo4sizeE,@object
	.size		_ZN34_INTERNAL_fe55e6a8_4_k_cu_d66713c84cuda3std6ranges3__45__cpo4sizeE,(_ZN34_INTERNAL_fe55e6a8_4_k_cu_d66713c86thrust24THRUST_300001_SM_1000_NS12placeholders2_9E - _ZN34_INTERNAL_fe55e6a8_4_k_cu_d66713c84cuda3std6ranges3__45__cpo4sizeE)
_ZN34_INTERNAL_fe55e6a8_4_k_cu_d66713c84cuda3std6ranges3__45__cpo4sizeE:
	.zero		1
	.type		_ZN34_INTERNAL_fe55e6a8_4_k_cu_d66713c86thrust24THRUST_300001_SM_1000_NS12placeholders2_9E,@object
	.size		_ZN34_INTERNAL_fe55e6a8_4_k_cu_d66713c86thrust24THRUST_300001_SM_1000_NS12placeholders2_9E,(_ZN34_INTERNAL_fe55e6a8_4_k_cu_d66713c84cuda3std3__45__cpo7crbeginE - _ZN34_INTERNAL_fe55e6a8_4_k_cu_d66713c86thrust24THRUST_300001_SM_1000_NS12placeholders2_9E)
_ZN34_INTERNAL_fe55e6a8_4_k_cu_d66713c86thrust24THRUST_300001_SM_1000_NS12placeholders2_9E:
	.zero		1
	.type		_ZN34_INTERNAL_fe55e6a8_4_k_cu_d66713c84cuda3std3__45__cpo7crbeginE,@object
	.size		_ZN34_INTERNAL_fe55e6a8_4_k_cu_d66713c84cuda3std3__45__cpo7crbeginE,(_ZN34_INTERNAL_fe55e6a8_4_k_cu_d66713c84cuda3std6ranges3__45__cpo4nextE - _ZN34_INTERNAL_fe55e6a8_4_k_cu_d66713c84cuda3std3__45__cpo7crbeginE)
_ZN34_INTERNAL_fe55e6a8_4_k_cu_d66713c84cuda3std3__45__cpo7crbeginE:
	.zero		1
	.type		_ZN34_INTERNAL_fe55e6a8_4_k_cu_d66713c84cuda3std6ranges3__45__cpo4nextE,@object
	.size		_ZN34_INTERNAL_fe55e6a8_4_k_cu_d66713c84cuda3std6ranges3__45__cpo4nextE,(_ZN34_INTERNAL_fe55e6a8_4_k_cu_d66713c84cuda3std6ranges3__45__cpo4swapE - _ZN34_INTERNAL_fe55e6a8_4_k_cu_d66713c84cuda3std6ranges3__45__cpo4nextE)
_ZN34_INTERNAL_fe55e6a8_4_k_cu_d66713c84cuda3std6ranges3__45__cpo4nextE:
	.zero		1
	.type		_ZN34_INTERNAL_fe55e6a8_4_k_cu_d66713c84cuda3std6ranges3__45__cpo4swapE,@object
	.size		_ZN34_INTERNAL_fe55e6a8_4_k_cu_d66713c84cuda3std6ranges3__45__cpo4swapE,(_ZN34_INTERNAL_fe55e6a8_4_k_cu_d66713c86thrust24THRUST_300001_SM_1000_NS12placeholders2_1E - _ZN34_INTERNAL_fe55e6a8_4_k_cu_d66713c84cuda3std6ranges3__45__cpo4swapE)
_ZN34_INTERNAL_fe55e6a8_4_k_cu_d66713c84cuda3std6ranges3__45__cpo4swapE:
	.zero		1
	.type		_ZN34_INTERNAL_fe55e6a8_4_k_cu_d66713c86thrust24THRUST_300001_SM_1000_NS12placeholders2_1E,@object
	.size		_ZN34_INTERNAL_fe55e6a8_4_k_cu_d66713c86thrust24THRUST_300001_SM_1000_NS12placeholders2_1E,(_ZN34_INTERNAL_fe55e6a8_4_k_cu_d66713c86thrust24THRUST_300001_SM_1000_NS12placeholders2_3E - _ZN34_INTERNAL_fe55e6a8_4_k_cu_d66713c86thrust24THRUST_300001_SM_1000_NS12placeholders2_1E)
_ZN34_INTERNAL_fe55e6a8_4_k_cu_d66713c86thrust24THRUST_300001_SM_1000_NS12placeholders2_1E:
	.zero		1
	.type		_ZN34_INTERNAL_fe55e6a8_4_k_cu_d66713c86thrust24THRUST_300001_SM_1000_NS12placeholders2_3E,@object
	.size		_ZN34_INTERNAL_fe55e6a8_4_k_cu_d66713c86thrust24THRUST_300001_SM_1000_NS12placeholders2_3E,(_ZN34_INTERNAL_fe55e6a8_4_k_cu_d66713c84cuda3std3__45__cpo5beginE - _ZN34_INTERNAL_fe55e6a8_4_k_cu_d66713c86thrust24THRUST_300001_SM_1000_NS12placeholders2_3E)
_ZN34_INTERNAL_fe55e6a8_4_k_cu_d66713c86thrust24THRUST_300001_SM_1000_NS12placeholders2_3E:
	.zero		1
	.type		_ZN34_INTERNAL_fe55e6a8_4_k_cu_d66713c84cuda3std3__45__cpo5beginE,@object
	.size		_ZN34_INTERNAL_fe55e6a8_4_k_cu_d66713c84cuda3std3__45__cpo5beginE,(_ZN34_INTERNAL_fe55e6a8_4_k_cu_d66713c84cuda3std6ranges3__45__cpo5beginE - _ZN34_INTERNAL_fe55e6a8_4_k_cu_d66713c84cuda3std3__45__cpo5beginE)
_ZN34_INTERNAL_fe55e6a8_4_k_cu_d66713c84cuda3std3__45__cpo5beginE:
	.zero		1
	.type		_ZN34_INTERNAL_fe55e6a8_4_k_cu_d66713c84cuda3std6ranges3__45__cpo5beginE,@object
	.size		_ZN34_INTERNAL_fe55e6a8_4_k_cu_d66713c84cuda3std6ranges3__45__cpo5beginE,(_ZN34_INTERNAL_fe55e6a8_4_k_cu_d66713c84cuda3std3__436_GLOBAL__N__fe55e6a8_4_k_cu_d66713c86ignoreE - _ZN34_INTERNAL_fe55e6a8_4_k_cu_d66713c84cuda3std6ranges3__45__cpo5beginE)
_ZN34_INTERNAL_fe55e6a8_4_k_cu_d66713c84cuda3std6ranges3__45__cpo5beginE:
	.zero		1
	.type		_ZN34_INTERNAL_fe55e6a8_4_k_cu_d66713c84cuda3std3__436_GLOBAL__N__fe55e6a8_4_k_cu_d66713c86ignoreE,@object
	.size		_ZN34_INTERNAL_fe55e6a8_4_k_cu_d66713c84cuda3std3__436_GLOBAL__N__fe55e6a8_4_k_cu_d66713c86ignoreE,(_ZN34_INTERNAL_fe55e6a8_4_k_cu_d66713c84cuda3std6ranges3__45__cpo4dataE - _ZN34_INTERNAL_fe55e6a8_4_k_cu_d66713c84cuda3std3__436_GLOBAL__N__fe55e6a8_4_k_cu_d66713c86ignoreE)
_ZN34_INTERNAL_fe55e6a8_4_k_cu_d66713c84cuda3std3__436_GLOBAL__N__fe55e6a8_4_k_cu_d66713c86ignoreE:
	.zero		1
	.type		_ZN34_INTERNAL_fe55e6a8_4_k_cu_d66713c84cuda3std6ranges3__45__cpo4dataE,@object
	.size		_ZN34_INTERNAL_fe55e6a8_4_k_cu_d66713c84cuda3std6ranges3__45__cpo4dataE,(_ZN34_INTERNAL_fe55e6a8_4_k_cu_d66713c86thrust24THRUST_300001_SM_1000_NS12placeholders2_7E - _ZN34_INTERNAL_fe55e6a8_4_k_cu_d66713c84cuda3std6ranges3__45__cpo4dataE)
_ZN34_INTERNAL_fe55e6a8_4_k_cu_d66713c84cuda3std6ranges3__45__cpo4dataE:
	.zero		1
	.type		_ZN34_INTERNAL_fe55e6a8_4_k_cu_d66713c86thrust24THRUST_300001_SM_1000_NS12placeholders2_7E,@object
	.size		_ZN34_INTERNAL_fe55e6a8_4_k_cu_d66713c86thrust24THRUST_300001_SM_1000_NS12placeholders2_7E,(_ZN34_INTERNAL_fe55e6a8_4_k_cu_d66713c84cuda3std3__45__cpo6rbeginE - _ZN34_INTERNAL_fe55e6a8_4_k_cu_d66713c86thrust24THRUST_300001_SM_1000_NS12placeholders2_7E)
_ZN34_INTERNAL_fe55e6a8_4_k_cu_d66713c86thrust24THRUST_300001_SM_1000_NS12placeholders2_7E:
	.zero		1
	.type		_ZN34_INTERNAL_fe55e6a8_4_k_cu_d66713c84cuda3std3__45__cpo6rbeginE,@object
	.size		_ZN34_INTERNAL_fe55e6a8_4_k_cu_d66713c84cuda3std3__45__cpo6rbeginE,(_ZN34_INTERNAL_fe55e6a8_4_k_cu_d66713c84cuda3std6ranges3__45__cpo7advanceE - _ZN34_INTERNAL_fe55e6a8_4_k_cu_d66713c84cuda3std3__45__cpo6rbeginE)
_ZN34_INTERNAL_fe55e6a8_4_k_cu_d66713c84cuda3std3__45__cpo6rbeginE:
	.zero		1
	.type		_ZN34_INTERNAL_fe55e6a8_4_k_cu_d66713c84cuda3std6ranges3__45__cpo7advanceE,@object
	.size		_ZN34_INTERNAL_fe55e6a8_4_k_cu_d66713c84cuda3std6ranges3__45__cpo7advanceE,(_ZN34_INTERNAL_fe55e6a8_4_k_cu_d66713c84cuda3std3__47nulloptE - _ZN34_INTERNAL_fe55e6a8_4_k_cu_d66713c84cuda3std6ranges3__45__cpo7advanceE)
_ZN34_INTERNAL_fe55e6a8_4_k_cu_d66713c84cuda3std6ranges3__45__cpo7advanceE:
	.zero		1
	.type		_ZN34_INTERNAL_fe55e6a8_4_k_cu_d66713c84cuda3std3__47nulloptE,@object
	.size		_ZN34_INTERNAL_fe55e6a8_4_k_cu_d66713c84cuda3std3__47nulloptE,(_ZN34_INTERNAL_fe55e6a8_4_k_cu_d66713c84cuda3std6ranges3__45__cpo8distanceE - _ZN34_INTERNAL_fe55e6a8_4_k_cu_d66713c84cuda3std3__47nulloptE)
_ZN34_INTERNAL_fe55e6a8_4_k_cu_d66713c84cuda3std3__47nulloptE:
	.zero		1
	.type		_ZN34_INTERNAL_fe55e6a8_4_k_cu_d66713c84cuda3std6ranges3__45__cpo8distanceE,@object
	.size		_ZN34_INTERNAL_fe55e6a8_4_k_cu_d66713c84cuda3std6ranges3__45__cpo8distanceE,(_ZN34_INTERNAL_fe55e6a8_4_k_cu_d66713c86thrust24THRUST_300001_SM_1000_NS12placeholders2_6E - _ZN34_INTERNAL_fe55e6a8_4_k_cu_d66713c84cuda3std6ranges3__45__cpo8distanceE)
_ZN34_INTERNAL_fe55e6a8_4_k_cu_d66713c84cuda3std6ranges3__45__cpo8distanceE:
	.zero		1
	.type		_ZN34_INTERNAL_fe55e6a8_4_k_cu_d66713c86thrust24THRUST_300001_SM_1000_NS12placeholders2_6E,@object
	.size		_ZN34_INTERNAL_fe55e6a8_4_k_cu_d66713c86thrust24THRUST_300001_SM_1000_NS12placeholders2_6E,(_ZN34_INTERNAL_fe55e6a8_4_k_cu_d66713c84cuda3std3__45__cpo4cendE - _ZN34_INTERNAL_fe55e6a8_4_k_cu_d66713c86thrust24THRUST_300001_SM_1000_NS12placeholders2_6E)
_ZN34_INTERNAL_fe55e6a8_4_k_cu_d66713c86thrust24THRUST_300001_SM_1000_NS12placeholders2_6E:
	.zero		1
	.type		_ZN34_INTERNAL_fe55e6a8_4_k_cu_d66713c84cuda3std3__45__cpo4cendE,@object
	.size		_ZN34_INTERNAL_fe55e6a8_4_k_cu_d66713c84cuda3std3__45__cpo4cendE,(_ZN34_INTERNAL_fe55e6a8_4_k_cu_d66713c84cuda3std6ranges3__45__cpo4cendE - _ZN34_INTERNAL_fe55e6a8_4_k_cu_d66713c84cuda3std3__45__cpo4cendE)
_ZN34_INTERNAL_fe55e6a8_4_k_cu_d66713c84cuda3std3__45__cpo4cendE:
	.zero		1
	.type		_ZN34_INTERNAL_fe55e6a8_4_k_cu_d66713c84cuda3std6ranges3__45__cpo4cendE,@object
	.size		_ZN34_INTERNAL_fe55e6a8_4_k_cu_d66713c84cuda3std6ranges3__45__cpo4cendE,(_ZN34_INTERNAL_fe55e6a8_4_k_cu_d66713c84cuda3std3__420unreachable_sentinelE - _ZN34_INTERNAL_fe55e6a8_4_k_cu_d66713c84cuda3std6ranges3__45__cpo4cendE)
_ZN34_INTERNAL_fe55e6a8_4_k_cu_d66713c84cuda3std6ranges3__45__cpo4cendE:
	.zero		1
	.type		_ZN34_INTERNAL_fe55e6a8_4_k_cu_d66713c84cuda3std3__420unreachable_sentinelE,@object
	.size		_ZN34_INTERNAL_fe55e6a8_4_k_cu_d66713c84cuda3std3__420unreachable_sentinelE,(_ZN34_INTERNAL_fe55e6a8_4_k_cu_d66713c84cuda3std6ranges3__45__cpo5ssizeE - _ZN34_INTERNAL_fe55e6a8_4_k_cu_d66713c84cuda3std3__420unreachable_sentinelE)
_ZN34_INTERNAL_fe55e6a8_4_k_cu_d66713c84cuda3std3__420unreachable_sentinelE:
	.zero		1
	.type		_ZN34_INTERNAL_fe55e6a8_4_k_cu_d66713c84cuda3std6ranges3__45__cpo5ssizeE,@object
	.size		_ZN34_INTERNAL_fe55e6a8_4_k_cu_d66713c84cuda3std6ranges3__45__cpo5ssizeE,(_ZN34_INTERNAL_fe55e6a8_4_k_cu_d66713c86thrust24THRUST_300001_SM_1000_NS12placeholders3_10E - _ZN34_INTERNAL_fe55e6a8_4_k_cu_d66713c84cuda3std6ranges3__45__cpo5ssizeE)
_ZN34_INTERNAL_fe55e6a8_4_k_cu_d66713c84cuda3std6ranges3__45__cpo5ssizeE:
	.zero		1
	.type		_ZN34_INTERNAL_fe55e6a8_4_k_cu_d66713c86thrust24THRUST_300001_SM_1000_NS12placeholders3_10E,@object
	.size		_ZN34_INTERNAL_fe55e6a8_4_k_cu_d66713c86thrust24THRUST_300001_SM_1000_NS12placeholders3_10E,(_ZN34_INTERNAL_fe55e6a8_4_k_cu_d66713c84cuda3std3__45__cpo5crendE - _ZN34_INTERNAL_fe55e6a8_4_k_cu_d66713c86thrust24THRUST_300001_SM_1000_NS12placeholders3_10E)
_ZN34_INTERNAL_fe55e6a8_4_k_cu_d66713c86thrust24THRUST_300001_SM_1000_NS12placeholders3_10E:
	.zero		1
	.type		_ZN34_INTERNAL_fe55e6a8_4_k_cu_d66713c84cuda3std3__45__cpo5crendE,@object
	.size		_ZN34_INTERNAL_fe55e6a8_4_k_cu_d66713c84cuda3std3__45__cpo5crendE,(_ZN34_INTERNAL_fe55e6a8_4_k_cu_d66713c84cuda3std6ranges3__45__cpo4prevE - _ZN34_INTERNAL_fe55e6a8_4_k_cu_d66713c84cuda3std3__45__cpo5crendE)
_ZN34_INTERNAL_fe55e6a8_4_k_cu_d66713c84cuda3std3__45__cpo5crendE:
	.zero		1
	.type		_ZN34_INTERNAL_fe55e6a8_4_k_cu_d66713c84cuda3std6ranges3__45__cpo4prevE,@object
	.size		_ZN34_INTERNAL_fe55e6a8_4_k_cu_d66713c84cuda3std6ranges3__45__cpo4prevE,(_ZN34_INTERNAL_fe55e6a8_4_k_cu_d66713c84cuda3std6ranges3__45__cpo9iter_moveE - _ZN34_INTERNAL_fe55e6a8_4_k_cu_d66713c84cuda3std6ranges3__45__cpo4prevE)
_ZN34_INTERNAL_fe55e6a8_4_k_cu_d66713c84cuda3std6ranges3__45__cpo4prevE:
	.zero		1
	.type		_ZN34_INTERNAL_fe55e6a8_4_k_cu_d66713c84cuda3std6ranges3__45__cpo9iter_moveE,@object
	.size		_ZN34_INTERNAL_fe55e6a8_4_k_cu_d66713c84cuda3std6ranges3__45__cpo9iter_moveE,(_ZN34_INTERNAL_fe55e6a8_4_k_cu_d66713c86thrust24THRUST_300001_SM_1000_NS12placeholders2_2E - _ZN34_INTERNAL_fe55e6a8_4_k_cu_d66713c84cuda3std6ranges3__45__cpo9iter_moveE)
_ZN34_INTERNAL_fe55e6a8_4_k_cu_d66713c84cuda3std6ranges3__45__cpo9iter_moveE:
	.zero		1
	.type		_ZN34_INTERNAL_fe55e6a8_4_k_cu_d66713c86thrust24THRUST_300001_SM_1000_NS12placeholders2_2E,@object
	.size		_ZN34_INTERNAL_fe55e6a8_4_k_cu_d66713c86thrust24THRUST_300001_SM_1000_NS12placeholders2_2E,(_ZN34_INTERNAL_fe55e6a8_4_k_cu_d66713c86thrust24THRUST_300001_SM_1000_NS12placeholders2_4E - _ZN34_INTERNAL_fe55e6a8_4_k_cu_d66713c86thrust24THRUST_300001_SM_1000_NS12placeholders2_2E)
_ZN34_INTERNAL_fe55e6a8_4_k_cu_d66713c86thrust24THRUST_300001_SM_1000_NS12placeholders2_2E:
	.zero		1
	.type		_ZN34_INTERNAL_fe55e6a8_4_k_cu_d66713c86thrust24THRUST_300001_SM_1000_NS12placeholders2_4E,@object
	.size		_ZN34_INTERNAL_fe55e6a8_4_k_cu_d66713c86thrust24THRUST_300001_SM_1000_NS12placeholders2_4E,(_ZN34_INTERNAL_fe55e6a8_4_k_cu_d66713c84cuda3std3__45__cpo3endE - _ZN34_INTERNAL_fe55e6a8_4_k_cu_d66713c86thrust24THRUST_300001_SM_1000_NS12placeholders2_4E)
_ZN34_INTERNAL_fe55e6a8_4_k_cu_d66713c86thrust24THRUST_300001_SM_1000_NS12placeholders2_4E:
	.zero		1
	.type		_ZN34_INTERNAL_fe55e6a8_4_k_cu_d66713c84cuda3std3__45__cpo3endE,@object
	.size		_ZN34_INTERNAL_fe55e6a8_4_k_cu_d66713c84cuda3std3__45__cpo3endE,(_ZN34_INTERNAL_fe55e6a8_4_k_cu_d66713c84cuda3std6ranges3__45__cpo3endE - _ZN34_INTERNAL_fe55e6a8_4_k_cu_d66713c84cuda3std3__45__cpo3endE)
_ZN34_INTERNAL_fe55e6a8_4_k_cu_d66713c84cuda3std3__45__cpo3endE:
	.zero		1
	.type		_ZN34_INTERNAL_fe55e6a8_4_k_cu_d66713c84cuda3std6ranges3__45__cpo3endE,@object
	.size		_ZN34_INTERNAL_fe55e6a8_4_k_cu_d66713c84cuda3std6ranges3__45__cpo3endE,(_ZN34_INTERNAL_fe55e6a8_4_k_cu_d66713c84cuda3std3__419piecewise_constructE - _ZN34_INTERNAL_fe55e6a8_4_k_cu_d66713c84cuda3std6ranges3__45__cpo3endE)
_ZN34_INTERNAL_fe55e6a8_4_k_cu_d66713c84cuda3std6ranges3__45__cpo3endE:
	.zero		1
	.type		_ZN34_INTERNAL_fe55e6a8_4_k_cu_d66713c84cuda3std3__419piecewise_constructE,@object
	.size		_ZN34_INTERNAL_fe55e6a8_4_k_cu_d66713c84cuda3std3__419piecewise_constructE,(_ZN34_INTERNAL_fe55e6a8_4_k_cu_d66713c84cuda3std6ranges3__45__cpo5cdataE - _ZN34_INTERNAL_fe55e6a8_4_k_cu_d66713c84cuda3std3__419piecewise_constructE)
_ZN34_INTERNAL_fe55e6a8_4_k_cu_d66713c84cuda3std3__419piecewise_constructE:
	.zero		1
	.type		_ZN34_INTERNAL_fe55e6a8_4_k_cu_d66713c84cuda3std6ranges3__45__cpo5cdataE,@object
	.size		_ZN34_INTERNAL_fe55e6a8_4_k_cu_d66713c84cuda3std6ranges3__45__cpo5cdataE,(_ZN34_INTERNAL_fe55e6a8_4_k_cu_d66713c86thrust24THRUST_300001_SM_1000_NS12placeholders2_8E - _ZN34_INTERNAL_fe55e6a8_4_k_cu_d66713c84cuda3std6ranges3__45__cpo5cdataE)
_ZN34_INTERNAL_fe55e6a8_4_k_cu_d66713c84cuda3std6ranges3__45__cpo5cdataE:
	.zero		1
	.type		_ZN34_INTERNAL_fe55e6a8_4_k_cu_d66713c86thrust24THRUST_300001_SM_1000_NS12placeholders2_8E,@object
	.size		_ZN34_INTERNAL_fe55e6a8_4_k_cu_d66713c86thrust24THRUST_300001_SM_1000_NS12placeholders2_8E,(_ZN34_INTERNAL_fe55e6a8_4_k_cu_d66713c84cuda3std3__45__cpo4rendE - _ZN34_INTERNAL_fe55e6a8_4_k_cu_d66713c86thrust24THRUST_300001_SM_1000_NS12placeholders2_8E)
_ZN34_INTERNAL_fe55e6a8_4_k_cu_d66713c86thrust24THRUST_300001_SM_1000_NS12placeholders2_8E:
	.zero		1
	.type		_ZN34_INTERNAL_fe55e6a8_4_k_cu_d66713c84cuda3std3__45__cpo4rendE,@object
	.size		_ZN34_INTERNAL_fe55e6a8_4_k_cu_d66713c84cuda3std3__45__cpo4rendE,(_ZN34_INTERNAL_fe55e6a8_4_k_cu_d66713c84cuda3std6ranges3__45__cpo9iter_swapE - _ZN34_INTERNAL_fe55e6a8_4_k_cu_d66713c84cuda3std3__45__cpo4rendE)
_ZN34_INTERNAL_fe55e6a8_4_k_cu_d66713c84cuda3std3__45__cpo4rendE:
	.zero		1
	.type		_ZN34_INTERNAL_fe55e6a8_4_k_cu_d66713c84cuda3std6ranges3__45__cpo9iter_swapE,@object
	.size		_ZN34_INTERNAL_fe55e6a8_4_k_cu_d66713c84cuda3std6ranges3__45__cpo9iter_swapE,(_ZN34_INTERNAL_fe55e6a8_4_k_cu_d66713c84cuda3std3__48unexpectE - _ZN34_INTERNAL_fe55e6a8_4_k_cu_d66713c84cuda3std6ranges3__45__cpo9iter_swapE)
_ZN34_INTERNAL_fe55e6a8_4_k_cu_d66713c84cuda3std6ranges3__45__cpo9iter_swapE:
	.zero		1
	.type		_ZN34_INTERNAL_fe55e6a8_4_k_cu_d66713c84cuda3std3__48unexpectE,@object
	.size		_ZN34_INTERNAL_fe55e6a8_4_k_cu_d66713c84cuda3std3__48unexpectE,(_ZN34_INTERNAL_fe55e6a8_4_k_cu_d66713c86thrust24THRUST_300001_SM_1000_NS6system6detail10sequential3seqE - _ZN34_INTERNAL_fe55e6a8_4_k_cu_d66713c84cuda3std3__48unexpectE)
_ZN34_INTERNAL_fe55e6a8_4_k_cu_d66713c84cuda3std3__48unexpectE:
	.zero		1
	.type		_ZN34_INTERNAL_fe55e6a8_4_k_cu_d66713c86thrust24THRUST_300001_SM_1000_NS6system6detail10sequential3seqE,@object
	.size		_ZN34_INTERNAL_fe55e6a8_4_k_cu_d66713c86thrust24THRUST_300001_SM_1000_NS6system6detail10sequential3seqE,(.L_29 - _ZN34_INTERNAL_fe55e6a8_4_k_cu_d66713c86thrust24THRUST_300001_SM_1000_NS6system6detail10sequential3seqE)
_ZN34_INTERNAL_fe55e6a8_4_k_cu_d66713c86thrust24THRUST_300001_SM_1000_NS6system6detail10sequential3seqE:
	.zero		1
.L_29:


//--------------------- .nv.shared._Z13kernelWelfordPfS_i --------------------------
	.section	.nv.shared._Z13kernelWelfordPfS_i,"aw",@nobits
	.sectionflags	@""
	.align	16
	.zero		1024


//--------------------- .nv.shared._Z14kernelWelford2PfS_i --------------------------
	.section	.nv.shared._Z14kernelWelford2PfS_i,"aw",@nobits
	.sectionflags	@""
	.align	16
	.zero		1024


//--------------------- .nv.shared._Z15kernelWelford2BPfS_ii --------------------------
	.section	.nv.shared._Z15kernelWelford2BPfS_ii,"aw",@nobits
	.sectionflags	@""
	.align	16
	.zero		1024


//--------------------- .nv.constant0._ZN3cub18CUB_300001_SM_10006detail11EmptyKernelIvEEvv --------------------------
	.section	.nv.constant0._ZN3cub18CUB_300001_SM_10006detail11EmptyKernelIvEEvv,"a",@progbits
	.sectionflags	@""
	.align	4
.nv.constant0._ZN3cub18CUB_300001_SM_10006detail11EmptyKernelIvEEvv:
	.zero		896


//--------------------- .nv.constant0._Z13kernelWelfordPfS_i --------------------------
	.section	.nv.constant0._Z13kernelWelfordPfS_i,"a",@progbits
	.sectionflags	@""
	.align	4
.nv.constant0._Z13kernelWelfordPfS_i:
	.zero		916


//--------------------- .nv.constant0._Z14kernelWelford2PfS_i --------------------------
	.section	.nv.constant0._Z14kernelWelford2PfS_i,"a",@progbits
	.sectionflags	@""
	.align	4
.nv.constant0._Z14kernelWelford2PfS_i:
	.zero		916


//--------------------- .nv.constant0._Z15kernelWelford2BPfS_ii --------------------------
	.section	.nv.constant0._Z15kernelWelford2BPfS_ii,"a",@progbits
	.sectionflags	@""
	.align	4
.nv.constant0._Z15kernelWelford2BPfS_ii:
	.zero		920


//--------------------- SYMBOLS --------------------------

	.type		.nv.reservedSmem.offset0,@object
	.size		.nv.reservedSmem.offset0,0x4
	.type		.nv.reservedSmem.cap,@object
	.size		.nv.reservedSmem.cap,0x4
